//
// Generated by NVIDIA NVVM Compiler
//
// Compiler Build ID: CL-36424714
// Cuda compilation tools, release 13.0, V13.0.88
// Based on NVVM 20.0.0
//

.version 9.0
.target sm_100
.address_size 64

	// .globl	_Z6phase1Piii

.visible .entry _Z6phase1Piii(
	.param .u64 .ptr .align 1 _Z6phase1Piii_param_0,
	.param .u32 _Z6phase1Piii_param_1,
	.param .u32 _Z6phase1Piii_param_2
)
{
	.reg .pred 	%p<6>;
	.reg .b32 	%r<197>;
	.reg .b64 	%rd<45>;

	ld.param.u64 	%rd3, [_Z6phase1Piii_param_0];
	ld.param.u32 	%r19, [_Z6phase1Piii_param_1];
	ld.param.u32 	%r18, [_Z6phase1Piii_param_2];
	cvta.to.global.u64 	%rd1, %rd3;
	shl.b32 	%r1, %r19, 5;
	add.s32 	%r2, %r1, 32;
	setp.eq.s32 	%p1, %r1, 2147483616;
	@%p1 bra 	$L__BB0_6;
	mov.u32 	%r3, %tid.x;
	mov.u32 	%r20, %tid.y;
	add.s32 	%r21, %r1, %r20;
	mul.lo.s32 	%r4, %r21, %r18;
	add.s32 	%r5, %r1, %r3;
	add.s32 	%r22, %r4, %r5;
	mul.wide.s32 	%rd4, %r22, 4;
	add.s64 	%rd2, %rd1, %rd4;
	add.s32 	%r6, %r1, 1;
	max.s32 	%r7, %r2, %r6;
	and.b32  	%r23, %r7, 1;
	setp.eq.b32 	%p2, %r23, 1;
	not.pred 	%p3, %p2;
	mov.u32 	%r196, %r1;
	@%p3 bra 	$L__BB0_3;
	bar.sync 	0;
	add.s32 	%r24, %r1, %r4;
	mul.wide.s32 	%rd5, %r24, 4;
	add.s64 	%rd6, %rd1, %rd5;
	ld.global.u32 	%r25, [%rd6];
	mad.lo.s32 	%r26, %r1, %r18, %r5;
	mul.wide.s32 	%rd7, %r26, 4;
	add.s64 	%rd8, %rd1, %rd7;
	ld.global.u32 	%r27, [%rd8];
	add.s32 	%r28, %r27, %r25;
	ld.global.u32 	%r29, [%rd2];
	min.s32 	%r30, %r28, %r29;
	st.global.u32 	[%rd2], %r30;
	mov.u32 	%r196, %r6;
$L__BB0_3:
	sub.s32 	%r31, %r1, %r7;
	setp.gt.u32 	%p4, %r31, -32;
	@%p4 bra 	$L__BB0_6;
	add.s32 	%r195, %r196, %r4;
	mad.lo.s32 	%r32, %r196, %r18, %r3;
	add.s32 	%r194, %r32, %r1;
	shl.b32 	%r11, %r18, 5;
	mul.wide.s32 	%rd13, %r18, 4;
$L__BB0_5:
	.pragma "nounroll";
	bar.sync 	0;
	mul.wide.s32 	%rd9, %r195, 4;
	add.s64 	%rd10, %rd1, %rd9;
	ld.global.u32 	%r33, [%rd10];
	mul.wide.s32 	%rd11, %r194, 4;
	add.s64 	%rd12, %rd1, %rd11;
	ld.global.u32 	%r34, [%rd12];
	add.s32 	%r35, %r34, %r33;
	ld.global.u32 	%r36, [%rd2];
	min.s32 	%r37, %r35, %r36;
	st.global.u32 	[%rd2], %r37;
	bar.sync 	0;
	ld.global.u32 	%r38, [%rd10+4];
	add.s64 	%rd14, %rd12, %rd13;
	ld.global.u32 	%r39, [%rd14];
	add.s32 	%r40, %r39, %r38;
	ld.global.u32 	%r41, [%rd2];
	min.s32 	%r42, %r40, %r41;
	st.global.u32 	[%rd2], %r42;
	bar.sync 	0;
	ld.global.u32 	%r43, [%rd10+8];
	add.s64 	%rd15, %rd14, %rd13;
	ld.global.u32 	%r44, [%rd15];
	add.s32 	%r45, %r44, %r43;
	ld.global.u32 	%r46, [%rd2];
	min.s32 	%r47, %r45, %r46;
	st.global.u32 	[%rd2], %r47;
	bar.sync 	0;
	ld.global.u32 	%r48, [%rd10+12];
	add.s64 	%rd16, %rd15, %rd13;
	ld.global.u32 	%r49, [%rd16];
	add.s32 	%r50, %r49, %r48;
	ld.global.u32 	%r51, [%rd2];
	min.s32 	%r52, %r50, %r51;
	st.global.u32 	[%rd2], %r52;
	bar.sync 	0;
	ld.global.u32 	%r53, [%rd10+16];
	add.s64 	%rd17, %rd16, %rd13;
	ld.global.u32 	%r54, [%rd17];
	add.s32 	%r55, %r54, %r53;
	ld.global.u32 	%r56, [%rd2];
	min.s32 	%r57, %r55, %r56;
	st.global.u32 	[%rd2], %r57;
	bar.sync 	0;
	ld.global.u32 	%r58, [%rd10+20];
	add.s64 	%rd18, %rd17, %rd13;
	ld.global.u32 	%r59, [%rd18];
	add.s32 	%r60, %r59, %r58;
	ld.global.u32 	%r61, [%rd2];
	min.s32 	%r62, %r60, %r61;
	st.global.u32 	[%rd2], %r62;
	bar.sync 	0;
	ld.global.u32 	%r63, [%rd10+24];
	add.s64 	%rd19, %rd18, %rd13;
	ld.global.u32 	%r64, [%rd19];
	add.s32 	%r65, %r64, %r63;
	ld.global.u32 	%r66, [%rd2];
	min.s32 	%r67, %r65, %r66;
	st.global.u32 	[%rd2], %r67;
	bar.sync 	0;
	ld.global.u32 	%r68, [%rd10+28];
	add.s64 	%rd20, %rd19, %rd13;
	ld.global.u32 	%r69, [%rd20];
	add.s32 	%r70, %r69, %r68;
	ld.global.u32 	%r71, [%rd2];
	min.s32 	%r72, %r70, %r71;
	st.global.u32 	[%rd2], %r72;
	bar.sync 	0;
	ld.global.u32 	%r73, [%rd10+32];
	add.s64 	%rd21, %rd20, %rd13;
	ld.global.u32 	%r74, [%rd21];
	add.s32 	%r75, %r74, %r73;
	ld.global.u32 	%r76, [%rd2];
	min.s32 	%r77, %r75, %r76;
	st.global.u32 	[%rd2], %r77;
	bar.sync 	0;
	ld.global.u32 	%r78, [%rd10+36];
	add.s64 	%rd22, %rd21, %rd13;
	ld.global.u32 	%r79, [%rd22];
	add.s32 	%r80, %r79, %r78;
	ld.global.u32 	%r81, [%rd2];
	min.s32 	%r82, %r80, %r81;
	st.global.u32 	[%rd2], %r82;
	bar.sync 	0;
	ld.global.u32 	%r83, [%rd10+40];
	add.s64 	%rd23, %rd22, %rd13;
	ld.global.u32 	%r84, [%rd23];
	add.s32 	%r85, %r84, %r83;
	ld.global.u32 	%r86, [%rd2];
	min.s32 	%r87, %r85, %r86;
	st.global.u32 	[%rd2], %r87;
	bar.sync 	0;
	ld.global.u32 	%r88, [%rd10+44];
	add.s64 	%rd24, %rd23, %rd13;
	ld.global.u32 	%r89, [%rd24];
	add.s32 	%r90, %r89, %r88;
	ld.global.u32 	%r91, [%rd2];
	min.s32 	%r92, %r90, %r91;
	st.global.u32 	[%rd2], %r92;
	bar.sync 	0;
	ld.global.u32 	%r93, [%rd10+48];
	add.s64 	%rd25, %rd24, %rd13;
	ld.global.u32 	%r94, [%rd25];
	add.s32 	%r95, %r94, %r93;
	ld.global.u32 	%r96, [%rd2];
	min.s32 	%r97, %r95, %r96;
	st.global.u32 	[%rd2], %r97;
	bar.sync 	0;
	ld.global.u32 	%r98, [%rd10+52];
	add.s64 	%rd26, %rd25, %rd13;
	ld.global.u32 	%r99, [%rd26];
	add.s32 	%r100, %r99, %r98;
	ld.global.u32 	%r101, [%rd2];
	min.s32 	%r102, %r100, %r101;
	st.global.u32 	[%rd2], %r102;
	bar.sync 	0;
	ld.global.u32 	%r103, [%rd10+56];
	add.s64 	%rd27, %rd26, %rd13;
	ld.global.u32 	%r104, [%rd27];
	add.s32 	%r105, %r104, %r103;
	ld.global.u32 	%r106, [%rd2];
	min.s32 	%r107, %r105, %r106;
	st.global.u32 	[%rd2], %r107;
	bar.sync 	0;
	ld.global.u32 	%r108, [%rd10+60];
	add.s64 	%rd28, %rd27, %rd13;
	ld.global.u32 	%r109, [%rd28];
	add.s32 	%r110, %r109, %r108;
	ld.global.u32 	%r111, [%rd2];
	min.s32 	%r112, %r110, %r111;
	st.global.u32 	[%rd2], %r112;
	bar.sync 	0;
	ld.global.u32 	%r113, [%rd10+64];
	add.s64 	%rd29, %rd28, %rd13;
	ld.global.u32 	%r114, [%rd29];
	add.s32 	%r115, %r114, %r113;
	ld.global.u32 	%r116, [%rd2];
	min.s32 	%r117, %r115, %r116;
	st.global.u32 	[%rd2], %r117;
	bar.sync 	0;
	ld.global.u32 	%r118, [%rd10+68];
	add.s64 	%rd30, %rd29, %rd13;
	ld.global.u32 	%r119, [%rd30];
	add.s32 	%r120, %r119, %r118;
	ld.global.u32 	%r121, [%rd2];
	min.s32 	%r122, %r120, %r121;
	st.global.u32 	[%rd2], %r122;
	bar.sync 	0;
	ld.global.u32 	%r123, [%rd10+72];
	add.s64 	%rd31, %rd30, %rd13;
	ld.global.u32 	%r124, [%rd31];
	add.s32 	%r125, %r124, %r123;
	ld.global.u32 	%r126, [%rd2];
	min.s32 	%r127, %r125, %r126;
	st.global.u32 	[%rd2], %r127;
	bar.sync 	0;
	ld.global.u32 	%r128, [%rd10+76];
	add.s64 	%rd32, %rd31, %rd13;
	ld.global.u32 	%r129, [%rd32];
	add.s32 	%r130, %r129, %r128;
	ld.global.u32 	%r131, [%rd2];
	min.s32 	%r132, %r130, %r131;
	st.global.u32 	[%rd2], %r132;
	bar.sync 	0;
	ld.global.u32 	%r133, [%rd10+80];
	add.s64 	%rd33, %rd32, %rd13;
	ld.global.u32 	%r134, [%rd33];
	add.s32 	%r135, %r134, %r133;
	ld.global.u32 	%r136, [%rd2];
	min.s32 	%r137, %r135, %r136;
	st.global.u32 	[%rd2], %r137;
	bar.sync 	0;
	ld.global.u32 	%r138, [%rd10+84];
	add.s64 	%rd34, %rd33, %rd13;
	ld.global.u32 	%r139, [%rd34];
	add.s32 	%r140, %r139, %r138;
	ld.global.u32 	%r141, [%rd2];
	min.s32 	%r142, %r140, %r141;
	st.global.u32 	[%rd2], %r142;
	bar.sync 	0;
	ld.global.u32 	%r143, [%rd10+88];
	add.s64 	%rd35, %rd34, %rd13;
	ld.global.u32 	%r144, [%rd35];
	add.s32 	%r145, %r144, %r143;
	ld.global.u32 	%r146, [%rd2];
	min.s32 	%r147, %r145, %r146;
	st.global.u32 	[%rd2], %r147;
	bar.sync 	0;
	ld.global.u32 	%r148, [%rd10+92];
	add.s64 	%rd36, %rd35, %rd13;
	ld.global.u32 	%r149, [%rd36];
	add.s32 	%r150, %r149, %r148;
	ld.global.u32 	%r151, [%rd2];
	min.s32 	%r152, %r150, %r151;
	st.global.u32 	[%rd2], %r152;
	bar.sync 	0;
	ld.global.u32 	%r153, [%rd10+96];
	add.s64 	%rd37, %rd36, %rd13;
	ld.global.u32 	%r154, [%rd37];
	add.s32 	%r155, %r154, %r153;
	ld.global.u32 	%r156, [%rd2];
	min.s32 	%r157, %r155, %r156;
	st.global.u32 	[%rd2], %r157;
	bar.sync 	0;
	ld.global.u32 	%r158, [%rd10+100];
	add.s64 	%rd38, %rd37, %rd13;
	ld.global.u32 	%r159, [%rd38];
	add.s32 	%r160, %r159, %r158;
	ld.global.u32 	%r161, [%rd2];
	min.s32 	%r162, %r160, %r161;
	st.global.u32 	[%rd2], %r162;
	bar.sync 	0;
	ld.global.u32 	%r163, [%rd10+104];
	add.s64 	%rd39, %rd38, %rd13;
	ld.global.u32 	%r164, [%rd39];
	add.s32 	%r165, %r164, %r163;
	ld.global.u32 	%r166, [%rd2];
	min.s32 	%r167, %r165, %r166;
	st.global.u32 	[%rd2], %r167;
	bar.sync 	0;
	ld.global.u32 	%r168, [%rd10+108];
	add.s64 	%rd40, %rd39, %rd13;
	ld.global.u32 	%r169, [%rd40];
	add.s32 	%r170, %r169, %r168;
	ld.global.u32 	%r171, [%rd2];
	min.s32 	%r172, %r170, %r171;
	st.global.u32 	[%rd2], %r172;
	bar.sync 	0;
	ld.global.u32 	%r173, [%rd10+112];
	add.s64 	%rd41, %rd40, %rd13;
	ld.global.u32 	%r174, [%rd41];
	add.s32 	%r175, %r174, %r173;
	ld.global.u32 	%r176, [%rd2];
	min.s32 	%r177, %r175, %r176;
	st.global.u32 	[%rd2], %r177;
	bar.sync 	0;
	ld.global.u32 	%r178, [%rd10+116];
	add.s64 	%rd42, %rd41, %rd13;
	ld.global.u32 	%r179, [%rd42];
	add.s32 	%r180, %r179, %r178;
	ld.global.u32 	%r181, [%rd2];
	min.s32 	%r182, %r180, %r181;
	st.global.u32 	[%rd2], %r182;
	bar.sync 	0;
	ld.global.u32 	%r183, [%rd10+120];
	add.s64 	%rd43, %rd42, %rd13;
	ld.global.u32 	%r184, [%rd43];
	add.s32 	%r185, %r184, %r183;
	ld.global.u32 	%r186, [%rd2];
	min.s32 	%r187, %r185, %r186;
	st.global.u32 	[%rd2], %r187;
	bar.sync 	0;
	ld.global.u32 	%r188, [%rd10+124];
	add.s64 	%rd44, %rd43, %rd13;
	ld.global.u32 	%r189, [%rd44];
	add.s32 	%r190, %r189, %r188;
	ld.global.u32 	%r191, [%rd2];
	min.s32 	%r192, %r190, %r191;
	st.global.u32 	[%rd2], %r192;
	add.s32 	%r196, %r196, 32;
	add.s32 	%r195, %r195, 32;
	add.s32 	%r194, %r194, %r11;
	setp.lt.s32 	%p5, %r196, %r2;
	@%p5 bra 	$L__BB0_5;
$L__BB0_6:
	ret;

}
	// .globl	_Z6phase2Piii
.visible .entry _Z6phase2Piii(
	.param .u64 .ptr .align 1 _Z6phase2Piii_param_0,
	.param .u32 _Z6phase2Piii_param_1,
	.param .u32 _Z6phase2Piii_param_2
)
{
	.reg .pred 	%p<9>;
	.reg .b32 	%r<181>;
	.reg .b64 	%rd<45>;

	ld.param.u64 	%rd3, [_Z6phase2Piii_param_0];
	ld.param.u32 	%r30, [_Z6phase2Piii_param_1];
	ld.param.u32 	%r31, [_Z6phase2Piii_param_2];
	cvta.to.global.u64 	%rd1, %rd3;
	shl.b32 	%r1, %r30, 5;
	mov.u32 	%r32, %ctaid.x;
	setp.ne.s32 	%p1, %r32, 0;
	@%p1 bra 	$L__BB1_4;
	mov.u32 	%r2, %ctaid.y;
	setp.lt.u32 	%p3, %r2, %r30;
	@%p3 bra 	$L__BB1_3;
	shl.b32 	%r34, %r2, 5;
	add.s32 	%r173, %r34, 32;
	mov.u32 	%r174, %r1;
	bra.uni 	$L__BB1_7;
$L__BB1_3:
	shl.b32 	%r173, %r2, 5;
	mov.u32 	%r174, %r1;
	bra.uni 	$L__BB1_7;
$L__BB1_4:
	mov.u32 	%r5, %ctaid.y;
	setp.lt.u32 	%p2, %r5, %r30;
	@%p2 bra 	$L__BB1_6;
	shl.b32 	%r33, %r5, 5;
	add.s32 	%r174, %r33, 32;
	mov.u32 	%r173, %r1;
	bra.uni 	$L__BB1_7;
$L__BB1_6:
	shl.b32 	%r174, %r5, 5;
	mov.u32 	%r173, %r1;
$L__BB1_7:
	bar.sync 	0;
	add.s32 	%r10, %r1, 32;
	setp.eq.s32 	%p4, %r1, 2147483616;
	@%p4 bra 	$L__BB1_13;
	mov.u32 	%r35, %tid.y;
	add.s32 	%r36, %r173, %r35;
	mul.lo.s32 	%r11, %r36, %r31;
	mov.u32 	%r37, %tid.x;
	add.s32 	%r12, %r174, %r37;
	add.s32 	%r38, %r11, %r12;
	mul.wide.s32 	%rd4, %r38, 4;
	add.s64 	%rd2, %rd1, %rd4;
	ld.global.u32 	%r179, [%rd2];
	add.s32 	%r14, %r1, 1;
	max.s32 	%r15, %r10, %r14;
	and.b32  	%r39, %r15, 1;
	setp.eq.b32 	%p5, %r39, 1;
	not.pred 	%p6, %p5;
	mov.u32 	%r180, %r1;
	@%p6 bra 	$L__BB1_10;
	add.s32 	%r40, %r1, %r11;
	mul.wide.s32 	%rd5, %r40, 4;
	add.s64 	%rd6, %rd1, %rd5;
	ld.global.u32 	%r41, [%rd6];
	mad.lo.s32 	%r42, %r1, %r31, %r12;
	mul.wide.s32 	%rd7, %r42, 4;
	add.s64 	%rd8, %rd1, %rd7;
	ld.global.u32 	%r43, [%rd8];
	add.s32 	%r44, %r43, %r41;
	min.s32 	%r179, %r44, %r179;
	st.global.u32 	[%rd2], %r179;
	mov.u32 	%r180, %r14;
$L__BB1_10:
	sub.s32 	%r45, %r1, %r15;
	setp.gt.u32 	%p7, %r45, -32;
	@%p7 bra 	$L__BB1_13;
	add.s32 	%r178, %r180, %r11;
	mad.lo.s32 	%r177, %r180, %r31, %r12;
	shl.b32 	%r21, %r31, 5;
	mul.wide.s32 	%rd13, %r31, 4;
$L__BB1_12:
	.pragma "nounroll";
	mul.wide.s32 	%rd9, %r178, 4;
	add.s64 	%rd10, %rd1, %rd9;
	ld.global.u32 	%r46, [%rd10];
	mul.wide.s32 	%rd11, %r177, 4;
	add.s64 	%rd12, %rd1, %rd11;
	ld.global.u32 	%r47, [%rd12];
	add.s32 	%r48, %r47, %r46;
	min.s32 	%r49, %r48, %r179;
	st.global.u32 	[%rd2], %r49;
	ld.global.u32 	%r50, [%rd10+4];
	add.s64 	%rd14, %rd12, %rd13;
	ld.global.u32 	%r51, [%rd14];
	add.s32 	%r52, %r51, %r50;
	min.s32 	%r53, %r52, %r49;
	st.global.u32 	[%rd2], %r53;
	ld.global.u32 	%r54, [%rd10+8];
	add.s64 	%rd15, %rd14, %rd13;
	ld.global.u32 	%r55, [%rd15];
	add.s32 	%r56, %r55, %r54;
	min.s32 	%r57, %r56, %r53;
	st.global.u32 	[%rd2], %r57;
	ld.global.u32 	%r58, [%rd10+12];
	add.s64 	%rd16, %rd15, %rd13;
	ld.global.u32 	%r59, [%rd16];
	add.s32 	%r60, %r59, %r58;
	min.s32 	%r61, %r60, %r57;
	st.global.u32 	[%rd2], %r61;
	ld.global.u32 	%r62, [%rd10+16];
	add.s64 	%rd17, %rd16, %rd13;
	ld.global.u32 	%r63, [%rd17];
	add.s32 	%r64, %r63, %r62;
	min.s32 	%r65, %r64, %r61;
	st.global.u32 	[%rd2], %r65;
	ld.global.u32 	%r66, [%rd10+20];
	add.s64 	%rd18, %rd17, %rd13;
	ld.global.u32 	%r67, [%rd18];
	add.s32 	%r68, %r67, %r66;
	min.s32 	%r69, %r68, %r65;
	st.global.u32 	[%rd2], %r69;
	ld.global.u32 	%r70, [%rd10+24];
	add.s64 	%rd19, %rd18, %rd13;
	ld.global.u32 	%r71, [%rd19];
	add.s32 	%r72, %r71, %r70;
	min.s32 	%r73, %r72, %r69;
	st.global.u32 	[%rd2], %r73;
	ld.global.u32 	%r74, [%rd10+28];
	add.s64 	%rd20, %rd19, %rd13;
	ld.global.u32 	%r75, [%rd20];
	add.s32 	%r76, %r75, %r74;
	min.s32 	%r77, %r76, %r73;
	st.global.u32 	[%rd2], %r77;
	ld.global.u32 	%r78, [%rd10+32];
	add.s64 	%rd21, %rd20, %rd13;
	ld.global.u32 	%r79, [%rd21];
	add.s32 	%r80, %r79, %r78;
	min.s32 	%r81, %r80, %r77;
	st.global.u32 	[%rd2], %r81;
	ld.global.u32 	%r82, [%rd10+36];
	add.s64 	%rd22, %rd21, %rd13;
	ld.global.u32 	%r83, [%rd22];
	add.s32 	%r84, %r83, %r82;
	min.s32 	%r85, %r84, %r81;
	st.global.u32 	[%rd2], %r85;
	ld.global.u32 	%r86, [%rd10+40];
	add.s64 	%rd23, %rd22, %rd13;
	ld.global.u32 	%r87, [%rd23];
	add.s32 	%r88, %r87, %r86;
	min.s32 	%r89, %r88, %r85;
	st.global.u32 	[%rd2], %r89;
	ld.global.u32 	%r90, [%rd10+44];
	add.s64 	%rd24, %rd23, %rd13;
	ld.global.u32 	%r91, [%rd24];
	add.s32 	%r92, %r91, %r90;
	min.s32 	%r93, %r92, %r89;
	st.global.u32 	[%rd2], %r93;
	ld.global.u32 	%r94, [%rd10+48];
	add.s64 	%rd25, %rd24, %rd13;
	ld.global.u32 	%r95, [%rd25];
	add.s32 	%r96, %r95, %r94;
	min.s32 	%r97, %r96, %r93;
	st.global.u32 	[%rd2], %r97;
	ld.global.u32 	%r98, [%rd10+52];
	add.s64 	%rd26, %rd25, %rd13;
	ld.global.u32 	%r99, [%rd26];
	add.s32 	%r100, %r99, %r98;
	min.s32 	%r101, %r100, %r97;
	st.global.u32 	[%rd2], %r101;
	ld.global.u32 	%r102, [%rd10+56];
	add.s64 	%rd27, %rd26, %rd13;
	ld.global.u32 	%r103, [%rd27];
	add.s32 	%r104, %r103, %r102;
	min.s32 	%r105, %r104, %r101;
	st.global.u32 	[%rd2], %r105;
	ld.global.u32 	%r106, [%rd10+60];
	add.s64 	%rd28, %rd27, %rd13;
	ld.global.u32 	%r107, [%rd28];
	add.s32 	%r108, %r107, %r106;
	min.s32 	%r109, %r108, %r105;
	st.global.u32 	[%rd2], %r109;
	ld.global.u32 	%r110, [%rd10+64];
	add.s64 	%rd29, %rd28, %rd13;
	ld.global.u32 	%r111, [%rd29];
	add.s32 	%r112, %r111, %r110;
	min.s32 	%r113, %r112, %r109;
	st.global.u32 	[%rd2], %r113;
	ld.global.u32 	%r114, [%rd10+68];
	add.s64 	%rd30, %rd29, %rd13;
	ld.global.u32 	%r115, [%rd30];
	add.s32 	%r116, %r115, %r114;
	min.s32 	%r117, %r116, %r113;
	st.global.u32 	[%rd2], %r117;
	ld.global.u32 	%r118, [%rd10+72];
	add.s64 	%rd31, %rd30, %rd13;
	ld.global.u32 	%r119, [%rd31];
	add.s32 	%r120, %r119, %r118;
	min.s32 	%r121, %r120, %r117;
	st.global.u32 	[%rd2], %r121;
	ld.global.u32 	%r122, [%rd10+76];
	add.s64 	%rd32, %rd31, %rd13;
	ld.global.u32 	%r123, [%rd32];
	add.s32 	%r124, %r123, %r122;
	min.s32 	%r125, %r124, %r121;
	st.global.u32 	[%rd2], %r125;
	ld.global.u32 	%r126, [%rd10+80];
	add.s64 	%rd33, %rd32, %rd13;
	ld.global.u32 	%r127, [%rd33];
	add.s32 	%r128, %r127, %r126;
	min.s32 	%r129, %r128, %r125;
	st.global.u32 	[%rd2], %r129;
	ld.global.u32 	%r130, [%rd10+84];
	add.s64 	%rd34, %rd33, %rd13;
	ld.global.u32 	%r131, [%rd34];
	add.s32 	%r132, %r131, %r130;
	min.s32 	%r133, %r132, %r129;
	st.global.u32 	[%rd2], %r133;
	ld.global.u32 	%r134, [%rd10+88];
	add.s64 	%rd35, %rd34, %rd13;
	ld.global.u32 	%r135, [%rd35];
	add.s32 	%r136, %r135, %r134;
	min.s32 	%r137, %r136, %r133;
	st.global.u32 	[%rd2], %r137;
	ld.global.u32 	%r138, [%rd10+92];
	add.s64 	%rd36, %rd35, %rd13;
	ld.global.u32 	%r139, [%rd36];
	add.s32 	%r140, %r139, %r138;
	min.s32 	%r141, %r140, %r137;
	st.global.u32 	[%rd2], %r141;
	ld.global.u32 	%r142, [%rd10+96];
	add.s64 	%rd37, %rd36, %rd13;
	ld.global.u32 	%r143, [%rd37];
	add.s32 	%r144, %r143, %r142;
	min.s32 	%r145, %r144, %r141;
	st.global.u32 	[%rd2], %r145;
	ld.global.u32 	%r146, [%rd10+100];
	add.s64 	%rd38, %rd37, %rd13;
	ld.global.u32 	%r147, [%rd38];
	add.s32 	%r148, %r147, %r146;
	min.s32 	%r149, %r148, %r145;
	st.global.u32 	[%rd2], %r149;
	ld.global.u32 	%r150, [%rd10+104];
	add.s64 	%rd39, %rd38, %rd13;
	ld.global.u32 	%r151, [%rd39];
	add.s32 	%r152, %r151, %r150;
	min.s32 	%r153, %r152, %r149;
	st.global.u32 	[%rd2], %r153;
	ld.global.u32 	%r154, [%rd10+108];
	add.s64 	%rd40, %rd39, %rd13;
	ld.global.u32 	%r155, [%rd40];
	add.s32 	%r156, %r155, %r154;
	min.s32 	%r157, %r156, %r153;
	st.global.u32 	[%rd2], %r157;
	ld.global.u32 	%r158, [%rd10+112];
	add.s64 	%rd41, %rd40, %rd13;
	ld.global.u32 	%r159, [%rd41];
	add.s32 	%r160, %r159, %r158;
	min.s32 	%r161, %r160, %r157;
	st.global.u32 	[%rd2], %r161;
	ld.global.u32 	%r162, [%rd10+116];
	add.s64 	%rd42, %rd41, %rd13;
	ld.global.u32 	%r163, [%rd42];
	add.s32 	%r164, %r163, %r162;
	min.s32 	%r165, %r164, %r161;
	st.global.u32 	[%rd2], %r165;
	ld.global.u32 	%r166, [%rd10+120];
	add.s64 	%rd43, %rd42, %rd13;
	ld.global.u32 	%r167, [%rd43];
	add.s32 	%r168, %r167, %r166;
	min.s32 	%r169, %r168, %r165;
	st.global.u32 	[%rd2], %r169;
	ld.global.u32 	%r170, [%rd10+124];
	add.s64 	%rd44, %rd43, %rd13;
	ld.global.u32 	%r171, [%rd44];
	add.s32 	%r172, %r171, %r170;
	min.s32 	%r179, %r172, %r169;
	st.global.u32 	[%rd2], %r179;
	add.s32 	%r180, %r180, 32;
	add.s32 	%r178, %r178, 32;
	add.s32 	%r177, %r177, %r21;
	setp.lt.s32 	%p8, %r180, %r10;
	@%p8 bra 	$L__BB1_12;
$L__BB1_13:
	ret;

}
	// .globl	_Z6phase3Piii
.visible .entry _Z6phase3Piii(
	.param .u64 .ptr .align 1 _Z6phase3Piii_param_0,
	.param .u32 _Z6phase3Piii_param_1,
	.param .u32 _Z6phase3Piii_param_2
)
{
	.reg .pred 	%p<8>;
	.reg .b32 	%r<176>;
	.reg .b64 	%rd<45>;

	ld.param.u64 	%rd3, [_Z6phase3Piii_param_0];
	ld.param.u32 	%r22, [_Z6phase3Piii_param_1];
	ld.param.u32 	%r23, [_Z6phase3Piii_param_2];
	cvta.to.global.u64 	%rd1, %rd3;
	shl.b32 	%r1, %r22, 5;
	bar.sync 	0;
	add.s32 	%r2, %r1, 32;
	setp.eq.s32 	%p1, %r1, 2147483616;
	@%p1 bra 	$L__BB2_6;
	mov.u32 	%r24, %ctaid.x;
	shl.b32 	%r25, %r24, 5;
	mov.u32 	%r26, %ctaid.y;
	shl.b32 	%r27, %r26, 5;
	mov.u32 	%r28, %tid.x;
	mov.u32 	%r29, %tid.y;
	add.s32 	%r30, %r25, 32;
	setp.lt.u32 	%p2, %r24, %r22;
	selp.b32 	%r31, %r25, %r30, %p2;
	add.s32 	%r32, %r31, %r29;
	mul.lo.s32 	%r3, %r32, %r23;
	add.s32 	%r33, %r27, 32;
	setp.lt.u32 	%p3, %r26, %r22;
	selp.b32 	%r34, %r27, %r33, %p3;
	add.s32 	%r4, %r34, %r28;
	add.s32 	%r35, %r3, %r4;
	mul.wide.s32 	%rd4, %r35, 4;
	add.s64 	%rd2, %rd1, %rd4;
	ld.global.u32 	%r174, [%rd2];
	add.s32 	%r6, %r1, 1;
	max.s32 	%r7, %r2, %r6;
	and.b32  	%r36, %r7, 1;
	setp.eq.b32 	%p4, %r36, 1;
	not.pred 	%p5, %p4;
	mov.u32 	%r175, %r1;
	@%p5 bra 	$L__BB2_3;
	add.s32 	%r37, %r1, %r3;
	mul.wide.s32 	%rd5, %r37, 4;
	add.s64 	%rd6, %rd1, %rd5;
	ld.global.u32 	%r38, [%rd6];
	mad.lo.s32 	%r39, %r1, %r23, %r4;
	mul.wide.s32 	%rd7, %r39, 4;
	add.s64 	%rd8, %rd1, %rd7;
	ld.global.u32 	%r40, [%rd8];
	add.s32 	%r41, %r40, %r38;
	min.s32 	%r174, %r41, %r174;
	st.global.u32 	[%rd2], %r174;
	mov.u32 	%r175, %r6;
$L__BB2_3:
	sub.s32 	%r42, %r1, %r7;
	setp.gt.u32 	%p6, %r42, -32;
	@%p6 bra 	$L__BB2_6;
	add.s32 	%r173, %r175, %r3;
	mad.lo.s32 	%r172, %r175, %r23, %r4;
	shl.b32 	%r13, %r23, 5;
	mul.wide.s32 	%rd13, %r23, 4;
$L__BB2_5:
	.pragma "nounroll";
	mul.wide.s32 	%rd9, %r173, 4;
	add.s64 	%rd10, %rd1, %rd9;
	ld.global.u32 	%r43, [%rd10];
	mul.wide.s32 	%rd11, %r172, 4;
	add.s64 	%rd12, %rd1, %rd11;
	ld.global.u32 	%r44, [%rd12];
	add.s32 	%r45, %r44, %r43;
	min.s32 	%r46, %r45, %r174;
	st.global.u32 	[%rd2], %r46;
	ld.global.u32 	%r47, [%rd10+4];
	add.s64 	%rd14, %rd12, %rd13;
	ld.global.u32 	%r48, [%rd14];
	add.s32 	%r49, %r48, %r47;
	min.s32 	%r50, %r49, %r46;
	st.global.u32 	[%rd2], %r50;
	ld.global.u32 	%r51, [%rd10+8];
	add.s64 	%rd15, %rd14, %rd13;
	ld.global.u32 	%r52, [%rd15];
	add.s32 	%r53, %r52, %r51;
	min.s32 	%r54, %r53, %r50;
	st.global.u32 	[%rd2], %r54;
	ld.global.u32 	%r55, [%rd10+12];
	add.s64 	%rd16, %rd15, %rd13;
	ld.global.u32 	%r56, [%rd16];
	add.s32 	%r57, %r56, %r55;
	min.s32 	%r58, %r57, %r54;
	st.global.u32 	[%rd2], %r58;
	ld.global.u32 	%r59, [%rd10+16];
	add.s64 	%rd17, %rd16, %rd13;
	ld.global.u32 	%r60, [%rd17];
	add.s32 	%r61, %r60, %r59;
	min.s32 	%r62, %r61, %r58;
	st.global.u32 	[%rd2], %r62;
	ld.global.u32 	%r63, [%rd10+20];
	add.s64 	%rd18, %rd17, %rd13;
	ld.global.u32 	%r64, [%rd18];
	add.s32 	%r65, %r64, %r63;
	min.s32 	%r66, %r65, %r62;
	st.global.u32 	[%rd2], %r66;
	ld.global.u32 	%r67, [%rd10+24];
	add.s64 	%rd19, %rd18, %rd13;
	ld.global.u32 	%r68, [%rd19];
	add.s32 	%r69, %r68, %r67;
	min.s32 	%r70, %r69, %r66;
	st.global.u32 	[%rd2], %r70;
	ld.global.u32 	%r71, [%rd10+28];
	add.s64 	%rd20, %rd19, %rd13;
	ld.global.u32 	%r72, [%rd20];
	add.s32 	%r73, %r72, %r71;
	min.s32 	%r74, %r73, %r70;
	st.global.u32 	[%rd2], %r74;
	ld.global.u32 	%r75, [%rd10+32];
	add.s64 	%rd21, %rd20, %rd13;
	ld.global.u32 	%r76, [%rd21];
	add.s32 	%r77, %r76, %r75;
	min.s32 	%r78, %r77, %r74;
	st.global.u32 	[%rd2], %r78;
	ld.global.u32 	%r79, [%rd10+36];
	add.s64 	%rd22, %rd21, %rd13;
	ld.global.u32 	%r80, [%rd22];
	add.s32 	%r81, %r80, %r79;
	min.s32 	%r82, %r81, %r78;
	st.global.u32 	[%rd2], %r82;
	ld.global.u32 	%r83, [%rd10+40];
	add.s64 	%rd23, %rd22, %rd13;
	ld.global.u32 	%r84, [%rd23];
	add.s32 	%r85, %r84, %r83;
	min.s32 	%r86, %r85, %r82;
	st.global.u32 	[%rd2], %r86;
	ld.global.u32 	%r87, [%rd10+44];
	add.s64 	%rd24, %rd23, %rd13;
	ld.global.u32 	%r88, [%rd24];
	add.s32 	%r89, %r88, %r87;
	min.s32 	%r90, %r89, %r86;
	st.global.u32 	[%rd2], %r90;
	ld.global.u32 	%r91, [%rd10+48];
	add.s64 	%rd25, %rd24, %rd13;
	ld.global.u32 	%r92, [%rd25];
	add.s32 	%r93, %r92, %r91;
	min.s32 	%r94, %r93, %r90;
	st.global.u32 	[%rd2], %r94;
	ld.global.u32 	%r95, [%rd10+52];
	add.s64 	%rd26, %rd25, %rd13;
	ld.global.u32 	%r96, [%rd26];
	add.s32 	%r97, %r96, %r95;
	min.s32 	%r98, %r97, %r94;
	st.global.u32 	[%rd2], %r98;
	ld.global.u32 	%r99, [%rd10+56];
	add.s64 	%rd27, %rd26, %rd13;
	ld.global.u32 	%r100, [%rd27];
	add.s32 	%r101, %r100, %r99;
	min.s32 	%r102, %r101, %r98;
	st.global.u32 	[%rd2], %r102;
	ld.global.u32 	%r103, [%rd10+60];
	add.s64 	%rd28, %rd27, %rd13;
	ld.global.u32 	%r104, [%rd28];
	add.s32 	%r105, %r104, %r103;
	min.s32 	%r106, %r105, %r102;
	st.global.u32 	[%rd2], %r106;
	ld.global.u32 	%r107, [%rd10+64];
	add.s64 	%rd29, %rd28, %rd13;
	ld.global.u32 	%r108, [%rd29];
	add.s32 	%r109, %r108, %r107;
	min.s32 	%r110, %r109, %r106;
	st.global.u32 	[%rd2], %r110;
	ld.global.u32 	%r111, [%rd10+68];
	add.s64 	%rd30, %rd29, %rd13;
	ld.global.u32 	%r112, [%rd30];
	add.s32 	%r113, %r112, %r111;
	min.s32 	%r114, %r113, %r110;
	st.global.u32 	[%rd2], %r114;
	ld.global.u32 	%r115, [%rd10+72];
	add.s64 	%rd31, %rd30, %rd13;
	ld.global.u32 	%r116, [%rd31];
	add.s32 	%r117, %r116, %r115;
	min.s32 	%r118, %r117, %r114;
	st.global.u32 	[%rd2], %r118;
	ld.global.u32 	%r119, [%rd10+76];
	add.s64 	%rd32, %rd31, %rd13;
	ld.global.u32 	%r120, [%rd32];
	add.s32 	%r121, %r120, %r119;
	min.s32 	%r122, %r121, %r118;
	st.global.u32 	[%rd2], %r122;
	ld.global.u32 	%r123, [%rd10+80];
	add.s64 	%rd33, %rd32, %rd13;
	ld.global.u32 	%r124, [%rd33];
	add.s32 	%r125, %r124, %r123;
	min.s32 	%r126, %r125, %r122;
	st.global.u32 	[%rd2], %r126;
	ld.global.u32 	%r127, [%rd10+84];
	add.s64 	%rd34, %rd33, %rd13;
	ld.global.u32 	%r128, [%rd34];
	add.s32 	%r129, %r128, %r127;
	min.s32 	%r130, %r129, %r126;
	st.global.u32 	[%rd2], %r130;
	ld.global.u32 	%r131, [%rd10+88];
	add.s64 	%rd35, %rd34, %rd13;
	ld.global.u32 	%r132, [%rd35];
	add.s32 	%r133, %r132, %r131;
	min.s32 	%r134, %r133, %r130;
	st.global.u32 	[%rd2], %r134;
	ld.global.u32 	%r135, [%rd10+92];
	add.s64 	%rd36, %rd35, %rd13;
	ld.global.u32 	%r136, [%rd36];
	add.s32 	%r137, %r136, %r135;
	min.s32 	%r138, %r137, %r134;
	st.global.u32 	[%rd2], %r138;
	ld.global.u32 	%r139, [%rd10+96];
	add.s64 	%rd37, %rd36, %rd13;
	ld.global.u32 	%r140, [%rd37];
	add.s32 	%r141, %r140, %r139;
	min.s32 	%r142, %r141, %r138;
	st.global.u32 	[%rd2], %r142;
	ld.global.u32 	%r143, [%rd10+100];
	add.s64 	%rd38, %rd37, %rd13;
	ld.global.u32 	%r144, [%rd38];
	add.s32 	%r145, %r144, %r143;
	min.s32 	%r146, %r145, %r142;
	st.global.u32 	[%rd2], %r146;
	ld.global.u32 	%r147, [%rd10+104];
	add.s64 	%rd39, %rd38, %rd13;
	ld.global.u32 	%r148, [%rd39];
	add.s32 	%r149, %r148, %r147;
	min.s32 	%r150, %r149, %r146;
	st.global.u32 	[%rd2], %r150;
	ld.global.u32 	%r151, [%rd10+108];
	add.s64 	%rd40, %rd39, %rd13;
	ld.global.u32 	%r152, [%rd40];
	add.s32 	%r153, %r152, %r151;
	min.s32 	%r154, %r153, %r150;
	st.global.u32 	[%rd2], %r154;
	ld.global.u32 	%r155, [%rd10+112];
	add.s64 	%rd41, %rd40, %rd13;
	ld.global.u32 	%r156, [%rd41];
	add.s32 	%r157, %r156, %r155;
	min.s32 	%r158, %r157, %r154;
	st.global.u32 	[%rd2], %r158;
	ld.global.u32 	%r159, [%rd10+116];
	add.s64 	%rd42, %rd41, %rd13;
	ld.global.u32 	%r160, [%rd42];
	add.s32 	%r161, %r160, %r159;
	min.s32 	%r162, %r161, %r158;
	st.global.u32 	[%rd2], %r162;
	ld.global.u32 	%r163, [%rd10+120];
	add.s64 	%rd43, %rd42, %rd13;
	ld.global.u32 	%r164, [%rd43];
	add.s32 	%r165, %r164, %r163;
	min.s32 	%r166, %r165, %r162;
	st.global.u32 	[%rd2], %r166;
	ld.global.u32 	%r167, [%rd10+124];
	add.s64 	%rd44, %rd43, %rd13;
	ld.global.u32 	%r168, [%rd44];
	add.s32 	%r169, %r168, %r167;
	min.s32 	%r174, %r169, %r166;
	st.global.u32 	[%rd2], %r174;
	add.s32 	%r175, %r175, 32;
	add.s32 	%r173, %r173, 32;
	add.s32 	%r172, %r172, %r13;
	setp.lt.s32 	%p7, %r175, %r2;
	@%p7 bra 	$L__BB2_5;
$L__BB2_6:
	ret;

}


// ===== COMPILED SASS (sm_100) =====

	.target	sm_100

	.elftype	@"ET_EXEC"


//--------------------- .note.nv.tkinfo           --------------------------
	.section	.note.nv.tkinfo,"",@"SHT_NOTE"
	.sectionflags	@"SHF_NOTE_NV_TKINFO"
	.tkinfo
        /*0018*/ 	.word	0x00000002
        /*0030*/ 	.string	""
        /*0030*/ 	.string	"ptxas"
        /*0030*/ 	.string	"Cuda compilation tools, release 13.0, V13.0.88"
        /*0030*/ 	.string	"Build cuda_13.0.r13.0/compiler.36424714_0"
        /*0030*/ 	.string	"-arch sm_100 -m 64 "



//--------------------- .note.nv.cuinfo           --------------------------
	.section	.note.nv.cuinfo,"",@"SHT_NOTE"
	.sectionflags	@"SHF_NOTE_NV_CUINFO"
        /*0018*/ 	.short	0x0002
        /*001a*/ 	.short	0x0064
        /*001c*/ 	.short	0x0082
	.zero		2


//--------------------- .nv.info                  --------------------------
	.section	.nv.info,"",@"SHT_CUDA_INFO"
	.align	4


	//----- nvinfo : EIATTR_REGCOUNT
	.align		4
        /*0000*/ 	.byte	0x04, 0x2f
        /*0002*/ 	.short	(.L_1 - .L_0)
	.align		4
.L_0:
        /*0004*/ 	.word	index@(_Z6phase1Piii)
        /*0008*/ 	.word	0x0000001a


	//----- nvinfo : EIATTR_FRAME_SIZE
	.align		4
.L_1:
        /*000c*/ 	.byte	0x04, 0x11
        /*000e*/ 	.short	(.L_3 - .L_2)
	.align		4
.L_2:
        /*0010*/ 	.word	index@(_Z6phase1Piii)
        /*0014*/ 	.word	0x00000000


	//----- nvinfo : EIATTR_REGCOUNT
	.align		4
.L_3:
        /*0018*/ 	.byte	0x04, 0x2f
        /*001a*/ 	.short	(.L_5 - .L_4)
	.align		4
.L_4:
        /*001c*/ 	.word	index@(_Z6phase2Piii)
        /*0020*/ 	.word	0x0000001c


	//----- nvinfo : EIATTR_FRAME_SIZE
	.align		4
.L_5:
        /*0024*/ 	.byte	0x04, 0x11
        /*0026*/ 	.short	(.L_7 - .L_6)
	.align		4
.L_6:
        /*0028*/ 	.word	index@(_Z6phase2Piii)
        /*002c*/ 	.word	0x00000000


	//----- nvinfo : EIATTR_REGCOUNT
	.align		4
.L_7:
        /*0030*/ 	.byte	0x04, 0x2f
        /*0032*/ 	.short	(.L_9 - .L_8)
	.align		4
.L_8:
        /*0034*/ 	.word	index@(_Z6phase3Piii)
        /*0038*/ 	.word	0x0000001c


	//----- nvinfo : EIATTR_FRAME_SIZE
	.align		4
.L_9:
        /*003c*/ 	.byte	0x04, 0x11
        /*003e*/ 	.short	(.L_11 - .L_10)
	.align		4
.L_10:
        /*0040*/ 	.word	index@(_Z6phase3Piii)
        /*0044*/ 	.word	0x00000000


	//----- nvinfo : EIATTR_MIN_STACK_SIZE
	.align		4
.L_11:
        /*0048*/ 	.byte	0x04, 0x12
        /*004a*/ 	.short	(.L_13 - .L_12)
	.align		4
.L_12:
        /*004c*/ 	.word	index@(_Z6phase3Piii)
        /*0050*/ 	.word	0x00000000


	//----- nvinfo : EIATTR_MIN_STACK_SIZE
	.align		4
.L_13:
        /*0054*/ 	.byte	0x04, 0x12
        /*0056*/ 	.short	(.L_15 - .L_14)
	.align		4
.L_14:
        /*0058*/ 	.word	index@(_Z6phase2Piii)
        /*005c*/ 	.word	0x00000000


	//----- nvinfo : EIATTR_MIN_STACK_SIZE
	.align		4
.L_15:
        /*0060*/ 	.byte	0x04, 0x12
        /*0062*/ 	.short	(.L_17 - .L_16)
	.align		4
.L_16:
        /*0064*/ 	.word	index@(_Z6phase1Piii)
        /*0068*/ 	.word	0x00000000
.L_17:


//--------------------- .nv.compat                --------------------------
	.section	.nv.compat,"",@"SHT_CUDA_COMPAT_INFO"
	.align	4
        /*0000*/ 	.byte	0x02, 0x09, 0x00, 0x00, 0x02, 0x02, 0x01, 0x00, 0x02, 0x05, 0x05, 0x00, 0x03, 0x07, 0x01, 0x01
        /*0010*/ 	.byte	0x02, 0x03, 0x00, 0x00, 0x02, 0x06, 0x01, 0x00, 0x04, 0x0b, 0x08, 0x00, 0x09, 0x00, 0x00, 0x00
        /*0020*/ 	.byte	0x00, 0x00, 0x00, 0x00


//--------------------- .nv.info._Z6phase3Piii    --------------------------
	.section	.nv.info._Z6phase3Piii,"",@"SHT_CUDA_INFO"
	.sectionflags	@""
	.align	4


	//----- nvinfo : EIATTR_CUDA_API_VERSION
	.align		4
        /*0000*/ 	.byte	0x04, 0x37
        /*0002*/ 	.short	(.L_19 - .L_18)
.L_18:
        /*0004*/ 	.word	0x00000082


	//----- nvinfo : EIATTR_KPARAM_INFO
	.align		4
.L_19:
        /*0008*/ 	.byte	0x04, 0x17
        /*000a*/ 	.short	(.L_21 - .L_20)
.L_20:
        /*000c*/ 	.word	0x00000000
        /*0010*/ 	.short	0x0002
        /*0012*/ 	.short	0x000c
        /*0014*/ 	.byte	0x00, 0xf0, 0x11, 0x00


	//----- nvinfo : EIATTR_KPARAM_INFO
	.align		4
.L_21:
        /*0018*/ 	.byte	0x04, 0x17
        /*001a*/ 	.short	(.L_23 - .L_22)
.L_22:
        /*001c*/ 	.word	0x00000000
        /*0020*/ 	.short	0x0001
        /*0022*/ 	.short	0x0008
        /*0024*/ 	.byte	0x00, 0xf0, 0x11, 0x00


	//----- nvinfo : EIATTR_KPARAM_INFO
	.align		4
.L_23:
        /*0028*/ 	.byte	0x04, 0x17
        /*002a*/ 	.short	(.L_25 - .L_24)
.L_24:
        /*002c*/ 	.word	0x00000000
        /*0030*/ 	.short	0x0000
        /*0032*/ 	.short	0x0000
        /*0034*/ 	.byte	0x00, 0xf5, 0x21, 0x00


	//----- nvinfo : EIATTR_SPARSE_MMA_MASK
	.align		4
.L_25:
        /*0038*/ 	.byte	0x03, 0x50
        /*003a*/ 	.short	0x0000


	//----- nvinfo : EIATTR_MAXREG_COUNT
	.align		4
        /*003c*/ 	.byte	0x03, 0x1b
        /*003e*/ 	.short	0x00ff


	//----- nvinfo : EIATTR_NUM_BARRIERS
	.align		4
        /*0040*/ 	.byte	0x02, 0x4c
        /*0042*/ 	.byte	0x01
	.zero		1


	//----- nvinfo : EIATTR_MERCURY_ISA_VERSION
	.align		4
        /*0044*/ 	.byte	0x03, 0x5f
        /*0046*/ 	.short	0x0101


	//----- nvinfo : EIATTR_VRC_CTA_INIT_COUNT
	.align		4
        /*0048*/ 	.byte	0x02, 0x4a
	.zero		1
	.zero		1


	//----- nvinfo : EIATTR_EXIT_INSTR_OFFSETS
	.align		4
        /*004c*/ 	.byte	0x04, 0x1c
        /*004e*/ 	.short	(.L_27 - .L_26)


	//   ....[0]....
.L_26:
        /*0050*/ 	.word	0x00000050


	//   ....[1]....
        /*0054*/ 	.word	0x00000280


	//   ....[2]....
        /*0058*/ 	.word	0x00000d10


	//----- nvinfo : EIATTR_CBANK_PARAM_SIZE
	.align		4
.L_27:
        /*005c*/ 	.byte	0x03, 0x19
        /*005e*/ 	.short	0x0010


	//----- nvinfo : EIATTR_PARAM_CBANK
	.align		4
        /*0060*/ 	.byte	0x04, 0x0a
        /*0062*/ 	.short	(.L_29 - .L_28)
	.align		4
.L_28:
        /*0064*/ 	.word	index@(.nv.constant0._Z6phase3Piii)
        /*0068*/ 	.short	0x0380
        /*006a*/ 	.short	0x0010


	//----- nvinfo : EIATTR_SW_WAR
	.align		4
.L_29:
        /*006c*/ 	.byte	0x04, 0x36
        /*006e*/ 	.short	(.L_31 - .L_30)
.L_30:
        /*0070*/ 	.word	0x00000008
.L_31:


//--------------------- .nv.info._Z6phase2Piii    --------------------------
	.section	.nv.info._Z6phase2Piii,"",@"SHT_CUDA_INFO"
	.sectionflags	@""
	.align	4


	//----- nvinfo : EIATTR_CUDA_API_VERSION
	.align		4
        /*0000*/ 	.byte	0x04, 0x37
        /*0002*/ 	.short	(.L_33 - .L_32)
.L_32:
        /*0004*/ 	.word	0x00000082


	//----- nvinfo : EIATTR_KPARAM_INFO
	.align		4
.L_33:
        /*0008*/ 	.byte	0x04, 0x17
        /*000a*/ 	.short	(.L_35 - .L_34)
.L_34:
        /*000c*/ 	.word	0x00000000
        /*0010*/ 	.short	0x0002
        /*0012*/ 	.short	0x000c
        /*0014*/ 	.byte	0x00, 0xf0, 0x11, 0x00


	//----- nvinfo : EIATTR_KPARAM_INFO
	.align		4
.L_35:
        /*0018*/ 	.byte	0x04, 0x17
        /*001a*/ 	.short	(.L_37 - .L_36)
.L_36:
        /*001c*/ 	.word	0x00000000
        /*0020*/ 	.short	0x0001
        /*0022*/ 	.short	0x0008
        /*0024*/ 	.byte	0x00, 0xf0, 0x11, 0x00


	//----- nvinfo : EIATTR_KPARAM_INFO
	.align		4
.L_37:
        /*0028*/ 	.byte	0x04, 0x17
        /*002a*/ 	.short	(.L_39 - .L_38)
.L_38:
        /*002c*/ 	.word	0x00000000
        /*0030*/ 	.short	0x0000
        /*0032*/ 	.short	0x0000
        /*0034*/ 	.byte	0x00, 0xf5, 0x21, 0x00


	//----- nvinfo : EIATTR_SPARSE_MMA_MASK
	.align		4
.L_39:
        /*0038*/ 	.byte	0x03, 0x50
        /*003a*/ 	.short	0x0000


	//----- nvinfo : EIATTR_MAXREG_COUNT
	.align		4
        /*003c*/ 	.byte	0x03, 0x1b
        /*003e*/ 	.short	0x00ff


	//----- nvinfo : EIATTR_NUM_BARRIERS
	.align		4
        /*0040*/ 	.byte	0x02, 0x4c
        /*0042*/ 	.byte	0x01
	.zero		1


	//----- nvinfo : EIATTR_MERCURY_ISA_VERSION
	.align		4
        /*0044*/ 	.byte	0x03, 0x5f
        /*0046*/ 	.short	0x0101


	//----- nvinfo : EIATTR_VRC_CTA_INIT_COUNT
	.align		4
        /*0048*/ 	.byte	0x02, 0x4a
	.zero		1
	.zero		1


	//----- nvinfo : EIATTR_EXIT_INSTR_OFFSETS
	.align		4
        /*004c*/ 	.byte	0x04, 0x1c
        /*004e*/ 	.short	(.L_41 - .L_40)


	//   ....[0]....
.L_40:
        /*0050*/ 	.word	0x00000150


	//   ....[1]....
        /*0054*/ 	.word	0x00000300


	//   ....[2]....
        /*0058*/ 	.word	0x00000d90


	//----- nvinfo : EIATTR_CBANK_PARAM_SIZE
	.align		4
.L_41:
        /*005c*/ 	.byte	0x03, 0x19
        /*005e*/ 	.short	0x0010


	//----- nvinfo : EIATTR_PARAM_CBANK
	.align		4
        /*0060*/ 	.byte	0x04, 0x0a
        /*0062*/ 	.short	(.L_43 - .L_42)
	.align		4
.L_42:
        /*0064*/ 	.word	index@(.nv.constant0._Z6phase2Piii)
        /*0068*/ 	.short	0x0380
        /*006a*/ 	.short	0x0010


	//----- nvinfo : EIATTR_SW_WAR
	.align		4
.L_43:
        /*006c*/ 	.byte	0x04, 0x36
        /*006e*/ 	.short	(.L_45 - .L_44)
.L_44:
        /*0070*/ 	.word	0x00000008
.L_45:


//--------------------- .nv.info._Z6phase1Piii    --------------------------
	.section	.nv.info._Z6phase1Piii,"",@"SHT_CUDA_INFO"
	.sectionflags	@""
	.align	4


	//----- nvinfo : EIATTR_CUDA_API_VERSION
	.align		4
        /*0000*/ 	.byte	0x04, 0x37
        /*0002*/ 	.short	(.L_47 - .L_46)
.L_46:
        /*0004*/ 	.word	0x00000082


	//----- nvinfo : EIATTR_KPARAM_INFO
	.align		4
.L_47:
        /*0008*/ 	.byte	0x04, 0x17
        /*000a*/ 	.short	(.L_49 - .L_48)
.L_48:
        /*000c*/ 	.word	0x00000000
        /*0010*/ 	.short	0x0002
        /*0012*/ 	.short	0x000c
        /*0014*/ 	.byte	0x00, 0xf0, 0x11, 0x00


	//----- nvinfo : EIATTR_KPARAM_INFO
	.align		4
.L_49:
        /*0018*/ 	.byte	0x04, 0x17
        /*001a*/ 	.short	(.L_51 - .L_50)
.L_50:
        /*001c*/ 	.word	0x00000000
        /*0020*/ 	.short	0x0001
        /*0022*/ 	.short	0x0008
        /*0024*/ 	.byte	0x00, 0xf0, 0x11, 0x00


	//----- nvinfo : EIATTR_KPARAM_INFO
	.align		4
.L_51:
        /*0028*/ 	.byte	0x04, 0x17
        /*002a*/ 	.short	(.L_53 - .L_52)
.L_52:
        /*002c*/ 	.word	0x00000000
        /*0030*/ 	.short	0x0000
        /*0032*/ 	.short	0x0000
        /*0034*/ 	.byte	0x00, 0xf5, 0x21, 0x00


	//----- nvinfo : EIATTR_SPARSE_MMA_MASK
	.align		4
.L_53:
        /*0038*/ 	.byte	0x03, 0x50
        /*003a*/ 	.short	0x0000


	//----- nvinfo : EIATTR_MAXREG_COUNT
	.align		4
        /*003c*/ 	.byte	0x03, 0x1b
        /*003e*/ 	.short	0x00ff


	//----- nvinfo : EIATTR_NUM_BARRIERS
	.align		4
        /*0040*/ 	.byte	0x02, 0x4c
        /*0042*/ 	.byte	0x01
	.zero		1


	//----- nvinfo : EIATTR_MERCURY_ISA_VERSION
	.align		4
        /*0044*/ 	.byte	0x03, 0x5f
        /*0046*/ 	.short	0x0101


	//----- nvinfo : EIATTR_VRC_CTA_INIT_COUNT
	.align		4
        /*0048*/ 	.byte	0x02, 0x4a
	.zero		1
	.zero		1


	//----- nvinfo : EIATTR_EXIT_INSTR_OFFSETS
	.align		4
        /*004c*/ 	.byte	0x04, 0x1c
        /*004e*/ 	.short	(.L_55 - .L_54)


	//   ....[0]....
.L_54:
        /*0050*/ 	.word	0x00000040


	//   ....[1]....
        /*0054*/ 	.word	0x00000210


	//   ....[2]....
        /*0058*/ 	.word	0x000010b0


	//----- nvinfo : EIATTR_CBANK_PARAM_SIZE
	.align		4
.L_55:
        /*005c*/ 	.byte	0x03, 0x19
        /*005e*/ 	.short	0x0010


	//----- nvinfo : EIATTR_PARAM_CBANK
	.align		4
        /*0060*/ 	.byte	0x04, 0x0a
        /*0062*/ 	.short	(.L_57 - .L_56)
	.align		4
.L_56:
        /*0064*/ 	.word	index@(.nv.constant0._Z6phase1Piii)
        /*0068*/ 	.short	0x0380
        /*006a*/ 	.short	0x0010


	//----- nvinfo : EIATTR_SW_WAR
	.align		4
.L_57:
        /*006c*/ 	.byte	0x04, 0x36
        /*006e*/ 	.short	(.L_59 - .L_58)
.L_58:
        /*0070*/ 	.word	0x00000008
.L_59:


//--------------------- .nv.callgraph             --------------------------
	.section	.nv.callgraph,"",@"SHT_CUDA_CALLGRAPH"
	.align	4
	.sectionentsize	8
	.align		4
        /*0000*/ 	.word	0x00000000
	.align		4
        /*0004*/ 	.word	0xffffffff
	.align		4
        /*0008*/ 	.word	0x00000000
	.align		4
        /*000c*/ 	.word	0xfffffffe
	.align		4
        /*0010*/ 	.word	0x00000000
	.align		4
        /*0014*/ 	.word	0xfffffffd
	.align		4
        /*0018*/ 	.word	0x00000000
	.align		4
        /*001c*/ 	.word	0xfffffffc


//--------------------- .text._Z6phase3Piii       --------------------------
	.section	.text._Z6phase3Piii,"ax",@progbits
	.align	128
        .global         _Z6phase3Piii
        .type           _Z6phase3Piii,@function
        .size           _Z6phase3Piii,(.L_x_8 - _Z6phase3Piii)
        .other          _Z6phase3Piii,@"STO_CUDA_ENTRY STV_DEFAULT"
_Z6phase3Piii:
.text._Z6phase3Piii:
[----:B------:R-:W-:Y:S08]  /*0000*/  LDC R1, c[0x0][0x37c] ;  /* 0x0000df00ff017b82 */ /* 0x000ff00000000800 */
[----:B------:R-:W0:Y:S02]  /*0010*/  LDC R2, c[0x0][0x388] ;  /* 0x0000e200ff027b82 */ /* 0x000e240000000800 */
[----:B0-----:R-:W-:-:S06]  /*0020*/  IMAD.SHL.U32 R7, R2, 0x20, RZ ;  /* 0x0000002002077824 */ /* 0x001fcc00078e00ff */
[----:B------:R-:W-:Y:S01]  /*0030*/  BAR.SYNC.DEFER_BLOCKING 0x0 ;  /* 0x0000000000007b1d */ /* 0x000fe20000010000 */
[----:B------:R-:W-:-:S13]  /*0040*/  ISETP.NE.AND P0, PT, R7, 0x7fffffe0, PT ;  /* 0x7fffffe00700780c */ /* 0x000fda0003f05270 */
[----:B------:R-:W-:Y:S05]  /*0050*/  @!P0 EXIT ;  /* 0x000000000000894d */ /* 0x000fea0003800000 */
[----:B------:R-:W0:Y:S01]  /*0060*/  S2R R5, SR_CTAID.Y ;  /* 0x0000000000057919 */ /* 0x000e220000002600 */
[C---:B------:R-:W-:Y:S01]  /*0070*/  VIADD R0, R7.reuse, 0x20 ;  /* 0x0000002007007836 */ /* 0x040fe20000000000 */
[----:B------:R-:W-:Y:S01]  /*0080*/  IADD3 R9, PT, PT, R7, 0x1, RZ ;  /* 0x0000000107097810 */ /* 0x000fe20007ffe0ff */
[----:B------:R-:W1:Y:S01]  /*0090*/  LDC R6, c[0x0][0x38c] ;  /* 0x0000e300ff067b82 */ /* 0x000e620000000800 */
[----:B------:R-:W2:Y:S01]  /*00a0*/  S2R R4, SR_CTAID.X ;  /* 0x0000000000047919 */ /* 0x000ea20000002500 */
[----:B------:R-:W3:Y:S01]  /*00b0*/  LDCU.64 UR4, c[0x0][0x358] ;  /* 0x00006b00ff0477ac */ /* 0x000ee20008000a00 */
[----:B------:R-:W-:Y:S01]  /*00c0*/  VIMNMX R14, PT, PT, R0, R9, !PT ;  /* 0x00000009000e7248 */ /* 0x000fe20007fe0100 */
[----:B------:R-:W4:Y:S03]  /*00d0*/  S2R R8, SR_TID.X ;  /* 0x0000000000087919 */ /* 0x000f260000002100 */
[----:B------:R-:W-:Y:S01]  /*00e0*/  LOP3.LUT R10, R14, 0x1, RZ, 0xc0, !PT ;  /* 0x000000010e0a7812 */ /* 0x000fe200078ec0ff */
[----:B------:R-:W5:Y:S03]  /*00f0*/  S2R R15, SR_TID.Y ;  /* 0x00000000000f7919 */ /* 0x000f660000002200 */
[----:B------:R-:W-:-:S02]  /*0100*/  ISETP.NE.U32.AND P0, PT, R10, 0x1, PT ;  /* 0x000000010a00780c */ /* 0x000fc40003f05070 */
[CC--:B0-----:R-:W-:Y:S02]  /*0110*/  ISETP.GE.U32.AND P2, PT, R5.reuse, R2.reuse, PT ;  /* 0x000000020500720c */ /* 0x0c1fe40003f46070 */
[----:B------:R-:W-:Y:S02]  /*0120*/  SHF.L.U32 R5, R5, 0x5, RZ ;  /* 0x0000000505057819 */ /* 0x000fe400000006ff */
[C---:B--2---:R-:W-:Y:S01]  /*0130*/  ISETP.GE.U32.AND P1, PT, R4.reuse, R2, PT ;  /* 0x000000020400720c */ /* 0x044fe20003f26070 */
[----:B------:R-:W-:Y:S01]  /*0140*/  IMAD.SHL.U32 R4, R4, 0x20, RZ ;  /* 0x0000002004047824 */ /* 0x000fe200078e00ff */
[----:B------:R-:W0:Y:S07]  /*0150*/  LDC.64 R2, c[0x0][0x380] ;  /* 0x0000e000ff027b82 */ /* 0x000e2e0000000a00 */
[----:B------:R-:W-:-:S04]  /*0160*/  @P2 IADD3 R5, PT, PT, R5, 0x20, RZ ;  /* 0x0000002005052810 */ /* 0x000fc80007ffe0ff */
[----:B------:R-:W-:Y:S01]  /*0170*/  @P1 VIADD R4, R4, 0x20 ;  /* 0x0000002004041836 */ /* 0x000fe20000000000 */
[----:B----4-:R-:W-:-:S03]  /*0180*/  IADD3 R8, PT, PT, R5, R8, RZ ;  /* 0x0000000805087210 */ /* 0x010fc60007ffe0ff */
[----:B-----5:R-:W-:Y:S02]  /*0190*/  IMAD.IADD R15, R4, 0x1, R15 ;  /* 0x00000001040f7824 */ /* 0x020fe400078e020f */
[-CC-:B-1----:R-:W-:Y:S02]  /*01a0*/  @!P0 IMAD R13, R7, R6.reuse, R8.reuse ;  /* 0x00000006070d8224 */ /* 0x182fe400078e0208 */
[CC--:B------:R-:W-:Y:S02]  /*01b0*/  @!P0 IMAD R11, R15.reuse, R6.reuse, R7 ;  /* 0x000000060f0b8224 */ /* 0x0c0fe400078e0207 */
[----:B------:R-:W-:Y:S02]  /*01c0*/  IMAD R5, R15, R6, R8 ;  /* 0x000000060f057224 */ /* 0x000fe400078e0208 */
[----:B0-----:R-:W-:-:S04]  /*01d0*/  @!P0 IMAD.WIDE R10, R11, 0x4, R2 ;  /* 0x000000040b0a8825 */ /* 0x001fc800078e0202 */
[--C-:B------:R-:W-:Y:S02]  /*01e0*/  @!P0 IMAD.WIDE R12, R13, 0x4, R2.reuse ;  /* 0x000000040d0c8825 */ /* 0x100fe400078e0202 */
[----:B---3--:R-:W2:Y:S02]  /*01f0*/  @!P0 LDG.E R10, desc[UR4][R10.64] ;  /* 0x000000040a0a8981 */ /* 0x008ea4000c1e1900 */
[----:B------:R-:W-:Y:S02]  /*0200*/  IMAD.WIDE R4, R5, 0x4, R2 ;  /* 0x0000000405047825 */ /* 0x000fe400078e0202 */
[----:B------:R-:W2:Y:S04]  /*0210*/  @!P0 LDG.E R12, desc[UR4][R12.64] ;  /* 0x000000040c0c8981 */ /* 0x000ea8000c1e1900 */
[----:B------:R-:W2:Y:S01]  /*0220*/  LDG.E R19, desc[UR4][R4.64] ;  /* 0x0000000404137981 */ /* 0x000ea2000c1e1900 */
[----:B------:R-:W-:-:S05]  /*0230*/  IMAD.IADD R14, R7, 0x1, -R14 ;  /* 0x00000001070e7824 */ /* 0x000fca00078e0a0e */
[----:B------:R-:W-:Y:S02]  /*0240*/  ISETP.GT.U32.AND P1, PT, R14, -0x20, PT ;  /* 0xffffffe00e00780c */ /* 0x000fe40003f24070 */
[----:B------:R-:W-:Y:S02]  /*0250*/  @!P0 MOV R7, R9 ;  /* 0x0000000900078202 */ /* 0x000fe40000000f00 */
[----:B--2---:R-:W-:-:S05]  /*0260*/  @!P0 VIADDMNMX R19, R12, R10, R19, PT ;  /* 0x0000000a0c138246 */ /* 0x004fca0003800113 */
[----:B------:R0:W-:Y:S04]  /*0270*/  @!P0 STG.E desc[UR4][R4.64], R19 ;  /* 0x0000001304008986 */ /* 0x0001e8000c101904 */
[----:B------:R-:W-:Y:S05]  /*0280*/  @P1 EXIT ;  /* 0x000000000000194d */ /* 0x000fea0003800000 */
[-C--:B------:R-:W-:Y:S02]  /*0290*/  IMAD R11, R15, R6.reuse, R7 ;  /* 0x000000060f0b7224 */ /* 0x080fe400078e0207 */
[----:B------:R-:W-:-:S07]  /*02a0*/  IMAD R13, R7, R6, R8 ;  /* 0x00000006070d7224 */ /* 0x000fce00078e0208 */
.L_x_0:
[----:B------:R-:W-:-:S04]  /*02b0*/  IMAD.WIDE R8, R11, 0x4, R2 ;  /* 0x000000040b087825 */ /* 0x000fc800078e0202 */
[----:B------:R-:W-:Y:S01]  /*02c0*/  IMAD.WIDE R14, R13, 0x4, R2 ;  /* 0x000000040d0e7825 */ /* 0x000fe200078e0202 */
[----:B------:R-:W2:Y:S04]  /*02d0*/  LDG.E R10, desc[UR4][R8.64] ;  /* 0x00000004080a7981 */ /* 0x000ea8000c1e1900 */
[----:B------:R-:W2:Y:S01]  /*02e0*/  LDG.E R12, desc[UR4][R14.64] ;  /* 0x000000040e0c7981 */ /* 0x000ea2000c1e1900 */
[----:B------:R-:W-:Y:S01]  /*02f0*/  IMAD.WIDE R16, R6, 0x4, R14 ;  /* 0x0000000406107825 */ /* 0x000fe200078e020e */
[----:B--23--:R-:W-:-:S05]  /*0300*/  VIADDMNMX R21, R12, R10, R19, PT ;  /* 0x0000000a0c157246 */ /* 0x00cfca0003800113 */
[----:B------:R1:W-:Y:S04]  /*0310*/  STG.E desc[UR4][R4.64], R21 ;  /* 0x0000001504007986 */ /* 0x0003e8000c101904 */
[----:B------:R-:W2:Y:S04]  /*0320*/  LDG.E R10, desc[UR4][R8.64+0x4] ;  /* 0x00000404080a7981 */ /* 0x000ea8000c1e1900 */
[----:B------:R-:W2:Y:S01]  /*0330*/  LDG.E R12, desc[UR4][R16.64] ;  /* 0x00000004100c7981 */ /* 0x000ea2000c1e1900 */
[----:B0-----:R-:W-:Y:S01]  /*0340*/  IMAD.WIDE R18, R6, 0x4, R16 ;  /* 0x0000000406127825 */ /* 0x001fe200078e0210 */
[----:B--2---:R-:W-:-:S05]  /*0350*/  VIADDMNMX R23, R12, R10, R21, PT ;  /* 0x0000000a0c177246 */ /* 0x004fca0003800115 */
[----:B------:R0:W-:Y:S04]  /*0360*/  STG.E desc[UR4][R4.64], R23 ;  /* 0x0000001704007986 */ /* 0x0001e8000c101904 */
[----:B------:R-:W2:Y:S04]  /*0370*/  LDG.E R10, desc[UR4][R8.64+0x8] ;  /* 0x00000804080a7981 */ /* 0x000ea8000c1e1900 */
[----:B------:R-:W2:Y:S01]  /*0380*/  LDG.E R12, desc[UR4][R18.64] ;  /* 0x00000004120c7981 */ /* 0x000ea2000c1e1900 */
[----:B------:R-:W-:Y:S01]  /*0390*/  IMAD.WIDE R14, R6, 0x4, R18 ;  /* 0x00000004060e7825 */ /* 0x000fe200078e0212 */
[----:B--2---:R-:W-:-:S05]  /*03a0*/  VIADDMNMX R25, R12, R10, R23, PT ;  /* 0x0000000a0c197246 */ /* 0x004fca0003800117 */
[----:B------:R2:W-:Y:S04]  /*03b0*/  STG.E desc[UR4][R4.64], R25 ;  /* 0x0000001904007986 */ /* 0x0005e8000c101904 */
[----:B------:R-:W1:Y:S04]  /*03c0*/  LDG.E R10, desc[UR4][R8.64+0xc] ;  /* 0x00000c04080a7981 */ /* 0x000e68000c1e1900 */
[----:B------:R-:W1:Y:S01]  /*03d0*/  LDG.E R12, desc[UR4][R14.64] ;  /* 0x000000040e0c7981 */ /* 0x000e62000c1e1900 */
[----:B------:R-:W-:Y:S01]  /*03e0*/  IMAD.WIDE R16, R6, 0x4, R14 ;  /* 0x0000000406107825 */ /* 0x000fe200078e020e */
[----:B-1----:R-:W-:-:S05]  /*03f0*/  VIADDMNMX R21, R12, R10, R25, PT ;  /* 0x0000000a0c157246 */ /* 0x002fca0003800119 */
[----:B------:R1:W-:Y:S04]  /*0400*/  STG.E desc[UR4][R4.64], R21 ;  /* 0x0000001504007986 */ /* 0x0003e8000c101904 */
[----:B------:R-:W0:Y:S04]  /*0410*/  LDG.E R10, desc[UR4][R8.64+0x10] ;  /* 0x00001004080a7981 */ /* 0x000e28000c1e1900 */
[----:B------:R-:W0:Y:S01]  /*0420*/  LDG.E R12, desc[UR4][R16.64] ;  /* 0x00000004100c7981 */ /* 0x000e22000c1e1900 */
[----:B------:R-:W-:Y:S01]  /*0430*/  IMAD.WIDE R18, R6, 0x4, R16 ;  /* 0x0000000406127825 */ /* 0x000fe200078e0210 */
[----:B0-----:R-:W-:-:S05]  /*0440*/  VIADDMNMX R23, R12, R10, R21, PT ;  /* 0x0000000a0c177246 */ /* 0x001fca0003800115 */
        /* <DEDUP_REMOVED lines=128> */
[----:B------:R-:W-:-:S04]  /*0c50*/  IMAD.WIDE R16, R6, 0x4, R14 ;  /* 0x0000000406107825 */ /* 0x000fc800078e020e */
[----:B------:R-:W-:Y:S01]  /*0c60*/  VIADD R7, R7, 0x20 ;  /* 0x0000002007077836 */ /* 0x000fe20000000000 */
[----:B-1----:R-:W-:-:S05]  /*0c70*/  VIADDMNMX R21, R12, R10, R25, PT ;  /* 0x0000000a0c157246 */ /* 0x002fca0003800119 */
[----:B------:R3:W-:Y:S04]  /*0c80*/  STG.E desc[UR4][R4.64], R21 ;  /* 0x0000001504007986 */ /* 0x0007e8000c101904 */
[----:B------:R-:W2:Y:S04]  /*0c90*/  LDG.E R10, desc[UR4][R8.64+0x7c] ;  /* 0x00007c04080a7981 */ /* 0x000ea8000c1e1900 */
[----:B------:R-:W2:Y:S01]  /*0ca0*/  LDG.E R16, desc[UR4][R16.64] ;  /* 0x0000000410107981 */ /* 0x000ea2000c1e1900 */
[----:B------:R-:W-:Y:S02]  /*0cb0*/  ISETP.GE.AND P0, PT, R7, R0, PT ;  /* 0x000000000700720c */ /* 0x000fe40003f06270 */
[----:B------:R-:W-:-:S02]  /*0cc0*/  IADD3 R11, PT, PT, R11, 0x20, RZ ;  /* 0x000000200b0b7810 */ /* 0x000fc40007ffe0ff */
[----:B------:R-:W-:Y:S02]  /*0cd0*/  LEA R13, R6, R13, 0x5 ;  /* 0x0000000d060d7211 */ /* 0x000fe400078e28ff */
[----:B--2---:R-:W-:-:S05]  /*0ce0*/  VIADDMNMX R19, R16, R10, R21, PT ;  /* 0x0000000a10137246 */ /* 0x004fca0003800115 */
[----:B------:R3:W-:Y:S02]  /*0cf0*/  STG.E desc[UR4][R4.64], R19 ;  /* 0x0000001304007986 */ /* 0x0007e4000c101904 */
[----:B------:R-:W-:Y:S05]  /*0d00*/  @!P0 BRA `(.L_x_0) ;  /* 0xfffffff400688947 */ /* 0x000fea000383ffff */
[----:B------:R-:W-:Y:S05]  /*0d10*/  EXIT ;  /* 0x000000000000794d */ /* 0x000fea0003800000 */
.L_x_1:
[----:B------:R-:W-:-:S00]  /*0d20*/  BRA `(.L_x_1) ;  /* 0xfffffffc00fc7947 */ /* 0x000fc0000383ffff */
[----:B------:R-:W-:-:S00]  /*0d30*/  NOP ;  /* 0x0000000000007918 */ /* 0x000fc00000000000 */
        /* <DEDUP_REMOVED lines=12> */
.L_x_8:


//--------------------- .text._Z6phase2Piii       --------------------------
	.section	.text._Z6phase2Piii,"ax",@progbits
	.align	128
        .global         _Z6phase2Piii
        .type           _Z6phase2Piii,@function
        .size           _Z6phase2Piii,(.L_x_9 - _Z6phase2Piii)
        .other          _Z6phase2Piii,@"STO_CUDA_ENTRY STV_DEFAULT"
_Z6phase2Piii:
.text._Z6phase2Piii:
[----:B------:R-:W-:Y:S08]  /*0000*/  LDC R1, c[0x0][0x37c] ;  /* 0x0000df00ff017b82 */ /* 0x000ff00000000800 */
[----:B------:R-:W0:Y:S08]  /*0010*/  S2UR UR4, SR_CTAID.X ;  /* 0x00000000000479c3 */ /* 0x000e300000002500 */
[----:B------:R-:W1:Y:S01]  /*0020*/  LDC R3, c[0x0][0x388] ;  /* 0x0000e200ff037b82 */ /* 0x000e620000000800 */
[----:B0-----:R-:W-:Y:S01]  /*0030*/  UISETP.NE.AND UP0, UPT, UR4, URZ, UPT ;  /* 0x000000ff0400728c */ /* 0x001fe2000bf05270 */
[----:B-1----:R-:W-:-:S08]  /*0040*/  IMAD.SHL.U32 R9, R3, 0x20, RZ ;  /* 0x0000002003097824 */ /* 0x002fd000078e00ff */
[----:B------:R-:W-:Y:S05]  /*0050*/  BRA.U UP0, `(.L_x_2) ;  /* 0x00000001001c7547 */ /* 0x000fea000b800000 */
[----:B------:R-:W0:Y:S02]  /*0060*/  S2R R0, SR_CTAID.Y ;  /* 0x0000000000007919 */ /* 0x000e240000002600 */
[----:B0-----:R-:W-:-:S13]  /*0070*/  ISETP.GE.U32.AND P0, PT, R0, R3, PT ;  /* 0x000000030000720c */ /* 0x001fda0003f06070 */
[C---:B------:R-:W-:Y:S01]  /*0080*/  @P0 LEA R4, R0.reuse, 0x20, 0x5 ;  /* 0x0000002000040811 */ /* 0x040fe200078e28ff */
[--C-:B------:R-:W-:Y:S01]  /*0090*/  @P0 IMAD.MOV.U32 R5, RZ, RZ, R9.reuse ;  /* 0x000000ffff050224 */ /* 0x100fe200078e0009 */
[----:B------:R-:W-:Y:S01]  /*00a0*/  @!P0 SHF.L.U32 R4, R0, 0x5, RZ ;  /* 0x0000000500048819 */ /* 0x000fe200000006ff */
[----:B------:R-:W-:Y:S01]  /*00b0*/  @!P0 IMAD.MOV.U32 R5, RZ, RZ, R9 ;  /* 0x000000ffff058224 */ /* 0x000fe200078e0009 */
[----:B------:R-:W-:Y:S06]  /*00c0*/  BRA `(.L_x_3) ;  /* 0x0000000000187947 */ /* 0x000fec0003800000 */
.L_x_2:
[----:B------:R-:W0:Y:S02]  /*00d0*/  S2R R0, SR_CTAID.Y ;  /* 0x0000000000007919 */ /* 0x000e240000002600 */
[----:B0-----:R-:W-:-:S13]  /*00e0*/  ISETP.GE.U32.AND P0, PT, R0, R3, PT ;  /* 0x000000030000720c */ /* 0x001fda0003f06070 */
[C---:B------:R-:W-:Y:S01]  /*00f0*/  @P0 LEA R5, R0.reuse, 0x20, 0x5 ;  /* 0x0000002000050811 */ /* 0x040fe200078e28ff */
[----:B------:R-:W-:Y:S01]  /*0100*/  @!P0 IMAD.SHL.U32 R5, R0, 0x20, RZ ;  /* 0x0000002000058824 */ /* 0x000fe200078e00ff */
[-C--:B------:R-:W-:Y:S02]  /*0110*/  @P0 MOV R4, R9.reuse ;  /* 0x0000000900040202 */ /* 0x080fe40000000f00 */
[----:B------:R-:W-:-:S07]  /*0120*/  @!P0 MOV R4, R9 ;  /* 0x0000000900048202 */ /* 0x000fce0000000f00 */
.L_x_3:
[----:B------:R-:W-:Y:S01]  /*0130*/  BAR.SYNC.DEFER_BLOCKING 0x0 ;  /* 0x0000000000007b1d */ /* 0x000fe20000010000 */
[----:B------:R-:W-:-:S13]  /*0140*/  ISETP.NE.AND P0, PT, R9, 0x7fffffe0, PT ;  /* 0x7fffffe00900780c */ /* 0x000fda0003f05270 */
[----:B------:R-:W-:Y:S05]  /*0150*/  @!P0 EXIT ;  /* 0x000000000000894d */ /* 0x000fea0003800000 */
[----:B------:R-:W0:Y:S01]  /*0160*/  S2R R6, SR_TID.X ;  /* 0x0000000000067919 */ /* 0x000e220000002100 */
[C---:B------:R-:W-:Y:S01]  /*0170*/  VIADD R0, R9.reuse, 0x20 ;  /* 0x0000002009007836 */ /* 0x040fe20000000000 */
[----:B------:R-:W-:Y:S01]  /*0180*/  IADD3 R13, PT, PT, R9, 0x1, RZ ;  /* 0x00000001090d7810 */ /* 0x000fe20007ffe0ff */
[----:B------:R-:W1:Y:S01]  /*0190*/  LDC R8, c[0x0][0x38c] ;  /* 0x0000e300ff087b82 */ /* 0x000e620000000800 */
[----:B------:R-:W2:Y:S01]  /*01a0*/  S2R R7, SR_TID.Y ;  /* 0x0000000000077919 */ /* 0x000ea20000002200 */
[----:B------:R-:W3:Y:S01]  /*01b0*/  LDCU.64 UR4, c[0x0][0x358] ;  /* 0x00006b00ff0477ac */ /* 0x000ee20008000a00 */
[----:B------:R-:W-:-:S04]  /*01c0*/  VIMNMX R12, PT, PT, R0, R13, !PT ;  /* 0x0000000d000c7248 */ /* 0x000fc80007fe0100 */
[----:B------:R-:W-:Y:S01]  /*01d0*/  LOP3.LUT R10, R12, 0x1, RZ, 0xc0, !PT ;  /* 0x000000010c0a7812 */ /* 0x000fe200078ec0ff */
[----:B------:R-:W4:Y:S03]  /*01e0*/  LDC.64 R2, c[0x0][0x380] ;  /* 0x0000e000ff027b82 */ /* 0x000f260000000a00 */
[----:B------:R-:W-:Y:S02]  /*01f0*/  ISETP.NE.U32.AND P0, PT, R10, 0x1, PT ;  /* 0x000000010a00780c */ /* 0x000fe40003f05070 */
[----:B0-----:R-:W-:Y:S01]  /*0200*/  IADD3 R14, PT, PT, R6, R5, RZ ;  /* 0x00000005060e7210 */ /* 0x001fe20007ffe0ff */
[----:B--2---:R-:W-:-:S10]  /*0210*/  IMAD.IADD R15, R7, 0x1, R4 ;  /* 0x00000001070f7824 */ /* 0x004fd400078e0204 */
[-CC-:B-1----:R-:W-:Y:S02]  /*0220*/  @!P0 IMAD R11, R9, R8.reuse, R14.reuse ;  /* 0x00000008090b8224 */ /* 0x182fe400078e020e */
[CC--:B------:R-:W-:Y:S02]  /*0230*/  @!P0 IMAD R7, R15.reuse, R8.reuse, R9 ;  /* 0x000000080f078224 */ /* 0x0c0fe400078e0209 */
[----:B------:R-:W-:Y:S02]  /*0240*/  IMAD R5, R15, R8, R14 ;  /* 0x000000080f057224 */ /* 0x000fe400078e020e */
[----:B----4-:R-:W-:-:S04]  /*0250*/  @!P0 IMAD.WIDE R6, R7, 0x4, R2 ;  /* 0x0000000407068825 */ /* 0x010fc800078e0202 */
        /* <DEDUP_REMOVED lines=13> */
.L_x_4:
        /* <DEDUP_REMOVED lines=160> */
[----:B------:R-:W-:Y:S01]  /*0d30*/  ISETP.GE.AND P0, PT, R9, R0, PT ;  /* 0x000000000900720c */ /* 0x000fe20003f06270 */
[----:B------:R-:W-:Y:S01]  /*0d40*/  IMAD R13, R8, 0x20, R13 ;  /* 0x00000020080d7824 */ /* 0x000fe200078e020d */
[----:B------:R-:W-:-:S02]  /*0d50*/  IADD3 R11, PT, PT, R11, 0x20, RZ ;  /* 0x000000200b0b7810 */ /* 0x000fc40007ffe0ff */
[----:B--2---:R-:W-:-:S05]  /*0d60*/  VIADDMNMX R19, R16, R10, R21, PT ;  /* 0x0000000a10137246 */ /* 0x004fca0003800115 */
[----:B------:R3:W-:Y:S04]  /*0d70*/  STG.E desc[UR4][R4.64], R19 ;  /* 0x0000001304007986 */ /* 0x0007e8000c101904 */
[----:B------:R-:W-:Y:S05]  /*0d80*/  @!P0 BRA `(.L_x_4) ;  /* 0xfffffff400688947 */ /* 0x000fea000383ffff */
[----:B------:R-:W-:Y:S05]  /*0d90*/  EXIT ;  /* 0x000000000000794d */ /* 0x000fea0003800000 */
.L_x_5:
        /* <DEDUP_REMOVED lines=14> */
.L_x_9:


//--------------------- .text._Z6phase1Piii       --------------------------
	.section	.text._Z6phase1Piii,"ax",@progbits
	.align	128
        .global         _Z6phase1Piii
        .type           _Z6phase1Piii,@function
        .size           _Z6phase1Piii,(.L_x_10 - _Z6phase1Piii)
        .other          _Z6phase1Piii,@"STO_CUDA_ENTRY STV_DEFAULT"
_Z6phase1Piii:
.text._Z6phase1Piii:
[----:B------:R-:W-:Y:S08]  /*0000*/  LDC R1, c[0x0][0x37c] ;  /* 0x0000df00ff017b82 */ /* 0x000ff00000000800 */
[----:B------:R-:W0:Y:S02]  /*0010*/  LDC R15, c[0x0][0x388] ;  /* 0x0000e200ff0f7b82 */ /* 0x000e240000000800 */
[----:B0-----:R-:W-:-:S04]  /*0020*/  SHF.L.U32 R15, R15, 0x5, RZ ;  /* 0x000000050f0f7819 */ /* 0x001fc800000006ff */
[----:B------:R-:W-:-:S13]  /*0030*/  ISETP.NE.AND P0, PT, R15, 0x7fffffe0, PT ;  /* 0x7fffffe00f00780c */ /* 0x000fda0003f05270 */
[----:B------:R-:W-:Y:S05]  /*0040*/  @!P0 EXIT ;  /* 0x000000000000894d */ /* 0x000fea0003800000 */
[C---:B------:R-:W-:Y:S01]  /*0050*/  VIADD R0, R15.reuse, 0x20 ;  /* 0x000000200f007836 */ /* 0x040fe20000000000 */
[----:B------:R-:W-:Y:S01]  /*0060*/  IADD3 R17, PT, PT, R15, 0x1, RZ ;  /* 0x000000010f117810 */ /* 0x000fe20007ffe0ff */
[----:B------:R-:W0:Y:S01]  /*0070*/  S2R R4, SR_TID.Y ;  /* 0x0000000000047919 */ /* 0x000e220000002200 */
[----:B------:R-:W1:Y:S01]  /*0080*/  LDC R8, c[0x0][0x38c] ;  /* 0x0000e300ff087b82 */ /* 0x000e620000000800 */
[----:B------:R-:W2:Y:S01]  /*0090*/  LDCU.64 UR4, c[0x0][0x358] ;  /* 0x00006b00ff0477ac */ /* 0x000ea20008000a00 */
[----:B------:R-:W-:Y:S01]  /*00a0*/  VIMNMX R12, PT, PT, R0, R17, !PT ;  /* 0x00000011000c7248 */ /* 0x000fe20007fe0100 */
[----:B------:R-:W3:Y:S03]  /*00b0*/  S2R R14, SR_TID.X ;  /* 0x00000000000e7919 */ /* 0x000ee60000002100 */
[----:B------:R-:W-:Y:S02]  /*00c0*/  LOP3.LUT R5, R12, 0x1, RZ, 0xc0, !PT ;  /* 0x000000010c057812 */ /* 0x000fe400078ec0ff */
[----:B------:R-:W4:Y:S02]  /*00d0*/  LDC.64 R2, c[0x0][0x380] ;  /* 0x0000e000ff027b82 */ /* 0x000f240000000a00 */
[----:B------:R-:W-:Y:S01]  /*00e0*/  ISETP.NE.U32.AND P0, PT, R5, 0x1, PT ;  /* 0x000000010500780c */ /* 0x000fe20003f05070 */
[C---:B0-----:R-:W-:Y:S01]  /*00f0*/  IMAD.IADD R9, R15.reuse, 0x1, R4 ;  /* 0x000000010f097824 */ /* 0x041fe200078e0204 */
[----:B---3--:R-:W-:-:S11]  /*0100*/  IADD3 R4, PT, PT, R15, R14, RZ ;  /* 0x0000000e0f047210 */ /* 0x008fd60007ffe0ff */
[-C--:B-1----:R-:W-:Y:S02]  /*0110*/  @!P0 IMAD R7, R9, R8.reuse, R15 ;  /* 0x0000000809078224 */ /* 0x082fe400078e020f */
[-CC-:B------:R-:W-:Y:S02]  /*0120*/  @!P0 IMAD R11, R15, R8.reuse, R4.reuse ;  /* 0x000000080f0b8224 */ /* 0x180fe400078e0204 */
[----:B------:R-:W-:Y:S02]  /*0130*/  IMAD R5, R9, R8, R4 ;  /* 0x0000000809057224 */ /* 0x000fe400078e0204 */
[--C-:B----4-:R-:W-:Y:S01]  /*0140*/  @!P0 IMAD.WIDE R6, R7, 0x4, R2.reuse ;  /* 0x0000000407068825 */ /* 0x110fe200078e0202 */
[----:B------:R-:W-:Y:S03]  /*0150*/  @!P0 BAR.SYNC.DEFER_BLOCKING 0x0 ;  /* 0x0000000000008b1d */ /* 0x000fe60000010000 */
[----:B------:R-:W-:-:S04]  /*0160*/  @!P0 IMAD.WIDE R10, R11, 0x4, R2 ;  /* 0x000000040b0a8825 */ /* 0x000fc800078e0202 */
[----:B------:R-:W-:-:S05]  /*0170*/  IMAD.WIDE R4, R5, 0x4, R2 ;  /* 0x0000000405047825 */ /* 0x000fca00078e0202 */
[----:B--2---:R-:W2:Y:S04]  /*0180*/  @!P0 LDG.E R13, desc[UR4][R4.64] ;  /* 0x00000004040d8981 */ /* 0x004ea8000c1e1900 */
[----:B------:R-:W2:Y:S04]  /*0190*/  @!P0 LDG.E R6, desc[UR4][R6.64] ;  /* 0x0000000406068981 */ /* 0x000ea8000c1e1900 */
[----:B------:R-:W2:Y:S01]  /*01a0*/  @!P0 LDG.E R11, desc[UR4][R10.64] ;  /* 0x000000040a0b8981 */ /* 0x000ea2000c1e1900 */
[----:B------:R-:W-:-:S05]  /*01b0*/  IMAD.IADD R12, R15, 0x1, -R12 ;  /* 0x000000010f0c7824 */ /* 0x000fca00078e0a0c */
[----:B------:R-:W-:Y:S02]  /*01c0*/  ISETP.GT.U32.AND P1, PT, R12, -0x20, PT ;  /* 0xffffffe00c00780c */ /* 0x000fe40003f24070 */
[----:B--2---:R-:W-:Y:S02]  /*01d0*/  @!P0 VIADDMNMX R19, R11, R6, R13, PT ;  /* 0x000000060b138246 */ /* 0x004fe4000380010d */
[----:B------:R-:W-:Y:S01]  /*01e0*/  MOV R13, R15 ;  /* 0x0000000f000d7202 */ /* 0x000fe20000000f00 */
[----:B------:R-:W-:Y:S02]  /*01f0*/  @!P0 IMAD.MOV.U32 R13, RZ, RZ, R17 ;  /* 0x000000ffff0d8224 */ /* 0x000fe400078e0011 */
[----:B------:R0:W-:Y:S06]  /*0200*/  @!P0 STG.E desc[UR4][R4.64], R19 ;  /* 0x0000001304008986 */ /* 0x0001ec000c101904 */
[----:B------:R-:W-:Y:S05]  /*0210*/  @P1 EXIT ;  /* 0x000000000000194d */ /* 0x000fea0003800000 */
[-C--:B------:R-:W-:Y:S02]  /*0220*/  IMAD R6, R13, R8.reuse, R14 ;  /* 0x000000080d067224 */ /* 0x080fe400078e020e */
[----:B------:R-:W-:-:S03]  /*0230*/  IMAD R9, R9, R8, R13 ;  /* 0x0000000809097224 */ /* 0x000fc600078e020d */
[----:B------:R-:W-:-:S07]  /*0240*/  IADD3 R11, PT, PT, R15, R6, RZ ;  /* 0x000000060f0b7210 */ /* 0x000fce0007ffe0ff */
.L_x_6:
[----:B------:R-:W-:Y:S01]  /*0250*/  BAR.SYNC.DEFER_BLOCKING 0x0 ;  /* 0x0000000000007b1d */ /* 0x000fe20000010000 */
[----:B------:R-:W-:-:S04]  /*0260*/  IMAD.WIDE R6, R9, 0x4, R2 ;  /* 0x0000000409067825 */ /* 0x000fc800078e0202 */
[----:B------:R-:W-:Y:S01]  /*0270*/  IMAD.WIDE R14, R11, 0x4, R2 ;  /* 0x000000040b0e7825 */ /* 0x000fe200078e0202 */
[----:B------:R-:W2:Y:S04]  /*0280*/  LDG.E R10, desc[UR4][R6.64] ;  /* 0x00000004060a7981 */ /* 0x000ea8000c1e1900 */
[----:B------:R-:W2:Y:S04]  /*0290*/  LDG.E R12, desc[UR4][R4.64] ;  /* 0x00000004040c7981 */ /* 0x000ea8000c1e1900 */
[----:B------:R-:W2:Y:S02]  /*02a0*/  LDG.E R17, desc[UR4][R14.64] ;  /* 0x000000040e117981 */ /* 0x000ea4000c1e1900 */
[----:B-12---:R-:W-:Y:S01]  /*02b0*/  VIADDMNMX R21, R17, R10, R12, PT ;  /* 0x0000000a11157246 */ /* 0x006fe2000380010c */
[----:B------:R-:W-:-:S04]  /*02c0*/  IMAD.WIDE R16, R8, 0x4, R14 ;  /* 0x0000000408107825 */ /* 0x000fc800078e020e */
[----:B------:R1:W-:Y:S01]  /*02d0*/  STG.E desc[UR4][R4.64], R21 ;  /* 0x0000001504007986 */ /* 0x0003e2000c101904 */
[----:B------:R-:W-:Y:S06]  /*02e0*/  BAR.SYNC.DEFER_BLOCKING 0x0 ;  /* 0x0000000000007b1d */ /* 0x000fec0000010000 */
[----:B0-----:R-:W2:Y:S04]  /*02f0*/  LDG.E R19, desc[UR4][R16.64] ;  /* 0x0000000410137981 */ /* 0x001ea8000c1e1900 */
[----:B------:R-:W2:Y:S04]  /*0300*/  LDG.E R10, desc[UR4][R6.64+0x4] ;  /* 0x00000404060a7981 */ /* 0x000ea8000c1e1900 */
[----:B------:R-:W2:Y:S02]  /*0310*/  LDG.E R12, desc[UR4][R4.64] ;  /* 0x00000004040c7981 */ /* 0x000ea4000c1e1900 */
[----:B--2---:R-:W-:Y:S01]  /*0320*/  VIADDMNMX R23, R19, R10, R12, PT ;  /* 0x0000000a13177246 */ /* 0x004fe2000380010c */
[----:B------:R-:W-:-:S04]  /*0330*/  IMAD.WIDE R18, R8, 0x4, R16 ;  /* 0x0000000408127825 */ /* 0x000fc800078e0210 */
[----:B------:R0:W-:Y:S01]  /*0340*/  STG.E desc[UR4][R4.64], R23 ;  /* 0x0000001704007986 */ /* 0x0001e2000c101904 */
[----:B------:R-:W-:Y:S06]  /*0350*/  BAR.SYNC.DEFER_BLOCKING 0x0 ;  /* 0x0000000000007b1d */ /* 0x000fec0000010000 */
[----:B------:R-:W1:Y:S04]  /*0360*/  LDG.E R15, desc[UR4][R18.64] ;  /* 0x00000004120f7981 */ /* 0x000e68000c1e1900 */
[----:B------:R-:W1:Y:S04]  /*0370*/  LDG.E R10, desc[UR4][R6.64+0x8] ;  /* 0x00000804060a7981 */ /* 0x000e68000c1e1900 */
[----:B------:R-:W1:Y:S02]  /*0380*/  LDG.E R12, desc[UR4][R4.64] ;  /* 0x00000004040c7981 */ /* 0x000e64000c1e1900 */
[----:B-1----:R-:W-:Y:S01]  /*0390*/  VIADDMNMX R21, R15, R10, R12, PT ;  /* 0x0000000a0f157246 */ /* 0x002fe2000380010c */
[----:B------:R-:W-:-:S04]  /*03a0*/  IMAD.WIDE R14, R8, 0x4, R18 ;  /* 0x00000004080e7825 */ /* 0x000fc800078e0212 */
[----:B------:R1:W-:Y:S01]  /*03b0*/  STG.E desc[UR4][R4.64], R21 ;  /* 0x0000001504007986 */ /* 0x0003e2000c101904 */
[----:B------:R-:W-:Y:S06]  /*03c0*/  BAR.SYNC.DEFER_BLOCKING 0x0 ;  /* 0x0000000000007b1d */ /* 0x000fec0000010000 */
[----:B------:R-:W0:Y:S04]  /*03d0*/  LDG.E R17, desc[UR4][R14.64] ;  /* 0x000000040e117981 */ /* 0x000e28000c1e1900 */
[----:B------:R-:W0:Y:S04]  /*03e0*/  LDG.E R10, desc[UR4][R6.64+0xc] ;  /* 0x00000c04060a7981 */ /* 0x000e28000c1e1900 */
[----:B------:R-:W0:Y:S02]  /*03f0*/  LDG.E R12, desc[UR4][R4.64] ;  /* 0x00000004040c7981 */ /* 0x000e24000c1e1900 */
[----:B0-----:R-:W-:Y:S01]  /*0400*/  VIADDMNMX R23, R17, R10, R12, PT ;  /* 0x0000000a11177246 */ /* 0x001fe2000380010c */
[----:B------:R-:W-:-:S04]  /*0410*/  IMAD.WIDE R16, R8, 0x4, R14 ;  /* 0x0000000408107825 */ /* 0x000fc800078e020e */
[----:B------:R0:W-:Y:S01]  /*0420*/  STG.E desc[UR4][R4.64], R23 ;  /* 0x0000001704007986 */ /* 0x0001e2000c101904 */
[----:B------:R-:W-:Y:S06]  /*0430*/  BAR.SYNC.DEFER_BLOCKING 0x0 ;  /* 0x0000000000007b1d */ /* 0x000fec0000010000 */
[----:B------:R-:W2:Y:S04]  /*0440*/  LDG.E R19, desc[UR4][R16.64] ;  /* 0x0000000410137981 */ /* 0x000ea8000c1e1900 */
[----:B------:R-:W2:Y:S04]  /*0450*/  LDG.E R10, desc[UR4][R6.64+0x10] ;  /* 0x00001004060a7981 */ /* 0x000ea8000c1e1900 */
[----:B------:R-:W2:Y:S01]  /*0460*/  LDG.E R12, desc[UR4][R4.64] ;  /* 0x00000004040c7981 */ /* 0x000ea2000c1e1900 */
[----:B------:R-:W-:Y:S01]  /*0470*/  IMAD.WIDE R14, R8, 0x4, R16 ;  /* 0x00000004080e7825 */ /* 0x000fe200078e0210 */
[----:B--2---:R-:W-:-:S05]  /*0480*/  VIADDMNMX R19, R19, R10, R12, PT ;  /* 0x0000000a13137246 */ /* 0x004fca000380010c */
[----:B------:R2:W-:Y:S01]  /*0490*/  STG.E desc[UR4][R4.64], R19 ;  /* 0x0000001304007986 */ /* 0x0005e2000c101904 */
[----:B------:R-:W-:Y:S06]  /*04a0*/  BAR.SYNC.DEFER_BLOCKING 0x0 ;  /* 0x0000000000007b1d */ /* 0x000fec0000010000 */
[----:B-1----:R-:W3:Y:S04]  /*04b0*/  LDG.E R21, desc[UR4][R14.64] ;  /* 0x000000040e157981 */ /* 0x002ee8000c1e1900 */
[----:B------:R-:W3:Y:S04]  /*04c0*/  LDG.E R10, desc[UR4][R6.64+0x14] ;  /* 0x00001404060a7981 */ /* 0x000ee8000c1e1900 */
[----:B------:R-:W3:Y:S01]  /*04d0*/  LDG.E R12, desc[UR4][R4.64] ;  /* 0x00000004040c7981 */ /* 0x000ee2000c1e1900 */
[----:B------:R-:W-:Y:S01]  /*04e0*/  IMAD.WIDE R16, R8, 0x4, R14 ;  /* 0x0000000408107825 */ /* 0x000fe200078e020e */
[----:B---3--:R-:W-:-:S05]  /*04f0*/  VIADDMNMX R21, R21, R10, R12, PT ;  /* 0x0000000a15157246 */ /* 0x008fca000380010c */
[----:B------:R1:W-:Y:S01]  /*0500*/  STG.E desc[UR4][R4.64], R21 ;  /* 0x0000001504007986 */ /* 0x0003e2000c101904 */
[----:B------:R-:W-:Y:S06]  /*0510*/  BAR.SYNC.DEFER_BLOCKING 0x0 ;  /* 0x0000000000007b1d */ /* 0x000fec0000010000 */
[----:B0-----:R-:W3:Y:S04]  /*0520*/  LDG.E R23, desc[UR4][R16.64] ;  /* 0x0000000410177981 */ /* 0x001ee8000c1e1900 */
[----:B------:R-:W3:Y:S04]  /*0530*/  LDG.E R10, desc[UR4][R6.64+0x18] ;  /* 0x00001804060a7981 */ /* 0x000ee8000c1e1900 */
[----:B------:R-:W3:Y:S01]  /*0540*/  LDG.E R12, desc[UR4][R4.64] ;  /* 0x00000004040c7981 */ /* 0x000ee2000c1e1900 */
[----:B------:R-:W-:Y:S01]  /*0550*/  IMAD.WIDE R14, R8, 0x4, R16 ;  /* 0x00000004080e7825 */ /* 0x000fe200078e0210 */
[----:B---3--:R-:W-:-:S05]  /*0560*/  VIADDMNMX R23, R23, R10, R12, PT ;  /* 0x0000000a17177246 */ /* 0x008fca000380010c */
[----:B------:R0:W-:Y:S01]  /*0570*/  STG.E desc[UR4][R4.64], R23 ;  /* 0x0000001704007986 */ /* 0x0001e2000c101904 */
[----:B------:R-:W-:Y:S06]  /*0580*/  BAR.SYNC.DEFER_BLOCKING 0x0 ;  /* 0x0000000000007b1d */ /* 0x000fec0000010000 */
[----:B--2---:R-:W2:Y:S04]  /*0590*/  LDG.E R19, desc[UR4][R14.64] ;  /* 0x000000040e137981 */ /* 0x004ea8000c1e1900 */
        /* <DEDUP_REMOVED lines=167> */
[----:B------:R-:W2:Y:S04]  /*1010*/  LDG.E R10, desc[UR4][R6.64+0x7c] ;  /* 0x00007c04060a7981 */ /* 0x000ea8000c1e1900 */
[----:B------:R-:W2:Y:S04]  /*1020*/  LDG.E R15, desc[UR4][R14.64] ;  /* 0x000000040e0f7981 */ /* 0x000ea8000c1e1900 */
[----:B------:R-:W2:Y:S01]  /*1030*/  LDG.E R12, desc[UR4][R4.64] ;  /* 0x00000004040c7981 */ /* 0x000ea2000c1e1900 */
[----:B------:R-:W-:Y:S01]  /*1040*/  VIADD R13, R13, 0x20 ;  /* 0x000000200d0d7836 */ /* 0x000fe20000000000 */
[----:B------:R-:W-:-:S02]  /*1050*/  IADD3 R9, PT, PT, R9, 0x20, RZ ;  /* 0x0000002009097810 */ /* 0x000fc40007ffe0ff */
[----:B------:R-:W-:Y:S02]  /*1060*/  LEA R11, R8, R11, 0x5 ;  /* 0x0000000b080b7211 */ /* 0x000fe400078e28ff */
[----:B------:R-:W-:Y:S02]  /*1070*/  ISETP.GE.AND P0, PT, R13, R0, PT ;  /* 0x000000000d00720c */ /* 0x000fe40003f06270 */
[----:B--2---:R-:W-:-:S05]  /*1080*/  VIADDMNMX R19, R15, R10, R12, PT ;  /* 0x0000000a0f137246 */ /* 0x004fca000380010c */
[----:B------:R1:W-:Y:S06]  /*1090*/  STG.E desc[UR4][R4.64], R19 ;  /* 0x0000001304007986 */ /* 0x0003ec000c101904 */
[----:B------:R-:W-:Y:S05]  /*10a0*/  @!P0 BRA `(.L_x_6) ;  /* 0xfffffff000688947 */ /* 0x000fea000383ffff */
[----:B------:R-:W-:Y:S05]  /*10b0*/  EXIT ;  /* 0x000000000000794d */ /* 0x000fea0003800000 */
.L_x_7:
        /* <DEDUP_REMOVED lines=12> */
.L_x_10:


//--------------------- .nv.shared.reserved.0     --------------------------
	.section	.nv.shared.reserved.0,"aw",@nobits
	.weak		__nv_reservedSMEM_offset_0_alias
	.size		__nv_reservedSMEM_offset_0_alias, 0, 64
	.other		__nv_reservedSMEM_offset_0_alias,@"STO_CUDA_RESERVED_SHARED STV_DEFAULT"
__nv_reservedSMEM_offset_0_alias:
	.zero		0
	.zero		64


//--------------------- .nv.constant0._Z6phase3Piii --------------------------
	.section	.nv.constant0._Z6phase3Piii,"a",@progbits
	.sectionflags	@""
	.align	4
.nv.constant0._Z6phase3Piii:
	.zero		912


//--------------------- .nv.constant0._Z6phase2Piii --------------------------
	.section	.nv.constant0._Z6phase2Piii,"a",@progbits
	.sectionflags	@""
	.align	4
.nv.constant0._Z6phase2Piii:
	.zero		912


//--------------------- .nv.constant0._Z6phase1Piii --------------------------
	.section	.nv.constant0._Z6phase1Piii,"a",@progbits
	.sectionflags	@""
	.align	4
.nv.constant0._Z6phase1Piii:
	.zero		912


//--------------------- SYMBOLS --------------------------

	.type		.nv.reservedSmem.offset0,@object
	.size		.nv.reservedSmem.offset0,0x4
